//
// Generated by NVIDIA NVVM Compiler
//
// Compiler Build ID: CL-36424714
// Cuda compilation tools, release 13.0, V13.0.88
// Based on NVVM 20.0.0
//

.version 9.0
.target sm_100
.address_size 64

	// .globl	_Z23surface_redistance_stepPdPKdS1_S1_S1_S1_S1_S1_S1_S1_S1_S1_S1_S1_S1_S1_S1_S1_S1_iiidddi
.func  (.param .b64 func_retval0) __internal_accurate_pow
(
	.param .b64 __internal_accurate_pow_param_0
)
;

.visible .entry _Z23surface_redistance_stepPdPKdS1_S1_S1_S1_S1_S1_S1_S1_S1_S1_S1_S1_S1_S1_S1_S1_S1_iiidddi(
	.param .u64 .ptr .align 1 _Z23surface_redistance_stepPdPKdS1_S1_S1_S1_S1_S1_S1_S1_S1_S1_S1_S1_S1_S1_S1_S1_S1_iiidddi_param_0,
	.param .u64 .ptr .align 1 _Z23surface_redistance_stepPdPKdS1_S1_S1_S1_S1_S1_S1_S1_S1_S1_S1_S1_S1_S1_S1_S1_S1_iiidddi_param_1,
	.param .u64 .ptr .align 1 _Z23surface_redistance_stepPdPKdS1_S1_S1_S1_S1_S1_S1_S1_S1_S1_S1_S1_S1_S1_S1_S1_S1_iiidddi_param_2,
	.param .u64 .ptr .align 1 _Z23surface_redistance_stepPdPKdS1_S1_S1_S1_S1_S1_S1_S1_S1_S1_S1_S1_S1_S1_S1_S1_S1_iiidddi_param_3,
	.param .u64 .ptr .align 1 _Z23surface_redistance_stepPdPKdS1_S1_S1_S1_S1_S1_S1_S1_S1_S1_S1_S1_S1_S1_S1_S1_S1_iiidddi_param_4,
	.param .u64 .ptr .align 1 _Z23surface_redistance_stepPdPKdS1_S1_S1_S1_S1_S1_S1_S1_S1_S1_S1_S1_S1_S1_S1_S1_S1_iiidddi_param_5,
	.param .u64 .ptr .align 1 _Z23surface_redistance_stepPdPKdS1_S1_S1_S1_S1_S1_S1_S1_S1_S1_S1_S1_S1_S1_S1_S1_S1_iiidddi_param_6,
	.param .u64 .ptr .align 1 _Z23surface_redistance_stepPdPKdS1_S1_S1_S1_S1_S1_S1_S1_S1_S1_S1_S1_S1_S1_S1_S1_S1_iiidddi_param_7,
	.param .u64 .ptr .align 1 _Z23surface_redistance_stepPdPKdS1_S1_S1_S1_S1_S1_S1_S1_S1_S1_S1_S1_S1_S1_S1_S1_S1_iiidddi_param_8,
	.param .u64 .ptr .align 1 _Z23surface_redistance_stepPdPKdS1_S1_S1_S1_S1_S1_S1_S1_S1_S1_S1_S1_S1_S1_S1_S1_S1_iiidddi_param_9,
	.param .u64 .ptr .align 1 _Z23surface_redistance_stepPdPKdS1_S1_S1_S1_S1_S1_S1_S1_S1_S1_S1_S1_S1_S1_S1_S1_S1_iiidddi_param_10,
	.param .u64 .ptr .align 1 _Z23surface_redistance_stepPdPKdS1_S1_S1_S1_S1_S1_S1_S1_S1_S1_S1_S1_S1_S1_S1_S1_S1_iiidddi_param_11,
	.param .u64 .ptr .align 1 _Z23surface_redistance_stepPdPKdS1_S1_S1_S1_S1_S1_S1_S1_S1_S1_S1_S1_S1_S1_S1_S1_S1_iiidddi_param_12,
	.param .u64 .ptr .align 1 _Z23surface_redistance_stepPdPKdS1_S1_S1_S1_S1_S1_S1_S1_S1_S1_S1_S1_S1_S1_S1_S1_S1_iiidddi_param_13,
	.param .u64 .ptr .align 1 _Z23surface_redistance_stepPdPKdS1_S1_S1_S1_S1_S1_S1_S1_S1_S1_S1_S1_S1_S1_S1_S1_S1_iiidddi_param_14,
	.param .u64 .ptr .align 1 _Z23surface_redistance_stepPdPKdS1_S1_S1_S1_S1_S1_S1_S1_S1_S1_S1_S1_S1_S1_S1_S1_S1_iiidddi_param_15,
	.param .u64 .ptr .align 1 _Z23surface_redistance_stepPdPKdS1_S1_S1_S1_S1_S1_S1_S1_S1_S1_S1_S1_S1_S1_S1_S1_S1_iiidddi_param_16,
	.param .u64 .ptr .align 1 _Z23surface_redistance_stepPdPKdS1_S1_S1_S1_S1_S1_S1_S1_S1_S1_S1_S1_S1_S1_S1_S1_S1_iiidddi_param_17,
	.param .u64 .ptr .align 1 _Z23surface_redistance_stepPdPKdS1_S1_S1_S1_S1_S1_S1_S1_S1_S1_S1_S1_S1_S1_S1_S1_S1_iiidddi_param_18,
	.param .u32 _Z23surface_redistance_stepPdPKdS1_S1_S1_S1_S1_S1_S1_S1_S1_S1_S1_S1_S1_S1_S1_S1_S1_iiidddi_param_19,
	.param .u32 _Z23surface_redistance_stepPdPKdS1_S1_S1_S1_S1_S1_S1_S1_S1_S1_S1_S1_S1_S1_S1_S1_S1_iiidddi_param_20,
	.param .u32 _Z23surface_redistance_stepPdPKdS1_S1_S1_S1_S1_S1_S1_S1_S1_S1_S1_S1_S1_S1_S1_S1_S1_iiidddi_param_21,
	.param .f64 _Z23surface_redistance_stepPdPKdS1_S1_S1_S1_S1_S1_S1_S1_S1_S1_S1_S1_S1_S1_S1_S1_S1_iiidddi_param_22,
	.param .f64 _Z23surface_redistance_stepPdPKdS1_S1_S1_S1_S1_S1_S1_S1_S1_S1_S1_S1_S1_S1_S1_S1_S1_iiidddi_param_23,
	.param .f64 _Z23surface_redistance_stepPdPKdS1_S1_S1_S1_S1_S1_S1_S1_S1_S1_S1_S1_S1_S1_S1_S1_S1_iiidddi_param_24,
	.param .u32 _Z23surface_redistance_stepPdPKdS1_S1_S1_S1_S1_S1_S1_S1_S1_S1_S1_S1_S1_S1_S1_S1_S1_iiidddi_param_25
)
{
	.reg .pred 	%p<100>;
	.reg .b32 	%r<122>;
	.reg .b64 	%rd<89>;
	.reg .b64 	%fd<344>;

	ld.param.u64 	%rd3, [_Z23surface_redistance_stepPdPKdS1_S1_S1_S1_S1_S1_S1_S1_S1_S1_S1_S1_S1_S1_S1_S1_S1_iiidddi_param_1];
	ld.param.u64 	%rd5, [_Z23surface_redistance_stepPdPKdS1_S1_S1_S1_S1_S1_S1_S1_S1_S1_S1_S1_S1_S1_S1_S1_S1_iiidddi_param_3];
	ld.param.u64 	%rd6, [_Z23surface_redistance_stepPdPKdS1_S1_S1_S1_S1_S1_S1_S1_S1_S1_S1_S1_S1_S1_S1_S1_S1_iiidddi_param_4];
	ld.param.u64 	%rd7, [_Z23surface_redistance_stepPdPKdS1_S1_S1_S1_S1_S1_S1_S1_S1_S1_S1_S1_S1_S1_S1_S1_S1_iiidddi_param_5];
	ld.param.u64 	%rd9, [_Z23surface_redistance_stepPdPKdS1_S1_S1_S1_S1_S1_S1_S1_S1_S1_S1_S1_S1_S1_S1_S1_S1_iiidddi_param_7];
	ld.param.u64 	%rd10, [_Z23surface_redistance_stepPdPKdS1_S1_S1_S1_S1_S1_S1_S1_S1_S1_S1_S1_S1_S1_S1_S1_S1_iiidddi_param_8];
	ld.param.u64 	%rd11, [_Z23surface_redistance_stepPdPKdS1_S1_S1_S1_S1_S1_S1_S1_S1_S1_S1_S1_S1_S1_S1_S1_S1_iiidddi_param_9];
	ld.param.u64 	%rd12, [_Z23surface_redistance_stepPdPKdS1_S1_S1_S1_S1_S1_S1_S1_S1_S1_S1_S1_S1_S1_S1_S1_S1_iiidddi_param_10];
	ld.param.u64 	%rd13, [_Z23surface_redistance_stepPdPKdS1_S1_S1_S1_S1_S1_S1_S1_S1_S1_S1_S1_S1_S1_S1_S1_S1_iiidddi_param_11];
	ld.param.u64 	%rd14, [_Z23surface_redistance_stepPdPKdS1_S1_S1_S1_S1_S1_S1_S1_S1_S1_S1_S1_S1_S1_S1_S1_S1_iiidddi_param_12];
	ld.param.u64 	%rd15, [_Z23surface_redistance_stepPdPKdS1_S1_S1_S1_S1_S1_S1_S1_S1_S1_S1_S1_S1_S1_S1_S1_S1_iiidddi_param_13];
	ld.param.u64 	%rd16, [_Z23surface_redistance_stepPdPKdS1_S1_S1_S1_S1_S1_S1_S1_S1_S1_S1_S1_S1_S1_S1_S1_S1_iiidddi_param_14];
	ld.param.u64 	%rd17, [_Z23surface_redistance_stepPdPKdS1_S1_S1_S1_S1_S1_S1_S1_S1_S1_S1_S1_S1_S1_S1_S1_S1_iiidddi_param_15];
	ld.param.u64 	%rd18, [_Z23surface_redistance_stepPdPKdS1_S1_S1_S1_S1_S1_S1_S1_S1_S1_S1_S1_S1_S1_S1_S1_S1_iiidddi_param_16];
	ld.param.u64 	%rd19, [_Z23surface_redistance_stepPdPKdS1_S1_S1_S1_S1_S1_S1_S1_S1_S1_S1_S1_S1_S1_S1_S1_S1_iiidddi_param_17];
	ld.param.u64 	%rd20, [_Z23surface_redistance_stepPdPKdS1_S1_S1_S1_S1_S1_S1_S1_S1_S1_S1_S1_S1_S1_S1_S1_S1_iiidddi_param_18];
	ld.param.u32 	%r13, [_Z23surface_redistance_stepPdPKdS1_S1_S1_S1_S1_S1_S1_S1_S1_S1_S1_S1_S1_S1_S1_S1_S1_iiidddi_param_19];
	ld.param.u32 	%r16, [_Z23surface_redistance_stepPdPKdS1_S1_S1_S1_S1_S1_S1_S1_S1_S1_S1_S1_S1_S1_S1_S1_S1_iiidddi_param_20];
	ld.param.u32 	%r15, [_Z23surface_redistance_stepPdPKdS1_S1_S1_S1_S1_S1_S1_S1_S1_S1_S1_S1_S1_S1_S1_S1_S1_iiidddi_param_21];
	ld.param.f64 	%fd50, [_Z23surface_redistance_stepPdPKdS1_S1_S1_S1_S1_S1_S1_S1_S1_S1_S1_S1_S1_S1_S1_S1_S1_iiidddi_param_22];
	ld.param.f64 	%fd51, [_Z23surface_redistance_stepPdPKdS1_S1_S1_S1_S1_S1_S1_S1_S1_S1_S1_S1_S1_S1_S1_S1_S1_iiidddi_param_23];
	ld.param.f64 	%fd52, [_Z23surface_redistance_stepPdPKdS1_S1_S1_S1_S1_S1_S1_S1_S1_S1_S1_S1_S1_S1_S1_S1_S1_iiidddi_param_24];
	mov.u32 	%r17, %ctaid.x;
	mov.u32 	%r18, %ntid.x;
	mov.u32 	%r19, %tid.x;
	mad.lo.s32 	%r1, %r17, %r18, %r19;
	mov.u32 	%r20, %ctaid.y;
	mov.u32 	%r21, %ntid.y;
	mov.u32 	%r22, %tid.y;
	mad.lo.s32 	%r23, %r20, %r21, %r22;
	mov.u32 	%r24, %ctaid.z;
	mov.u32 	%r25, %ntid.z;
	mov.u32 	%r26, %tid.z;
	mad.lo.s32 	%r3, %r24, %r25, %r26;
	setp.ge.s32 	%p1, %r1, %r13;
	setp.ge.s32 	%p2, %r23, %r16;
	or.pred  	%p3, %p1, %p2;
	setp.ge.s32 	%p4, %r3, %r15;
	or.pred  	%p5, %p3, %p4;
	@%p5 bra 	$L__BB0_23;
	cvta.to.global.u64 	%rd1, %rd3;
	cvta.to.global.u64 	%rd21, %rd15;
	cvta.to.global.u64 	%rd22, %rd16;
	add.s32 	%r27, %r13, -1;
	cvt.rn.f64.s32 	%fd1, %r27;
	cvt.rn.f64.s32 	%fd53, %r1;
	max.f64 	%fd54, %fd53, 0d0000000000000000;
	setp.gt.f64 	%p6, %fd54, %fd1;
	selp.f64 	%fd55, %fd1, %fd54, %p6;
	cvt.rzi.s32.f64 	%r4, %fd55;
	add.s32 	%r28, %r16, -1;
	cvt.rn.f64.u32 	%fd56, %r28;
	cvt.rn.f64.u32 	%fd57, %r23;
	max.f64 	%fd58, %fd57, 0d0000000000000000;
	setp.gt.f64 	%p7, %fd58, %fd56;
	selp.f64 	%fd59, %fd56, %fd58, %p7;
	cvt.rzi.s32.f64 	%r5, %fd59;
	add.s32 	%r29, %r15, -1;
	cvt.rn.f64.u32 	%fd2, %r29;
	cvt.rn.f64.u32 	%fd60, %r3;
	max.f64 	%fd61, %fd60, 0d0000000000000000;
	setp.gt.f64 	%p8, %fd61, %fd2;
	selp.f64 	%fd62, %fd2, %fd61, %p8;
	cvt.rzi.s32.f64 	%r30, %fd62;
	mul.lo.s32 	%r31, %r30, %r16;
	add.s32 	%r32, %r31, %r5;
	mul.lo.s32 	%r6, %r32, %r13;
	add.s32 	%r7, %r6, %r4;
	add.s32 	%r33, %r23, 1;
	cvt.rn.f64.u32 	%fd63, %r33;
	max.f64 	%fd64, %fd63, 0d0000000000000000;
	setp.gt.f64 	%p9, %fd64, %fd56;
	selp.f64 	%fd65, %fd56, %fd64, %p9;
	cvt.rzi.s32.f64 	%r34, %fd65;
	add.s32 	%r35, %r31, %r34;
	mad.lo.s32 	%r36, %r35, %r13, %r4;
	add.s32 	%r37, %r23, 2;
	cvt.rn.f64.u32 	%fd66, %r37;
	max.f64 	%fd67, %fd66, 0d0000000000000000;
	setp.gt.f64 	%p10, %fd67, %fd56;
	selp.f64 	%fd68, %fd56, %fd67, %p10;
	cvt.rzi.s32.f64 	%r38, %fd68;
	add.s32 	%r39, %r31, %r38;
	mad.lo.s32 	%r40, %r39, %r13, %r4;
	add.s32 	%r41, %r23, -1;
	cvt.rn.f64.s32 	%fd69, %r41;
	max.f64 	%fd70, %fd69, 0d0000000000000000;
	setp.gt.f64 	%p11, %fd70, %fd56;
	selp.f64 	%fd71, %fd56, %fd70, %p11;
	cvt.rzi.s32.f64 	%r42, %fd71;
	add.s32 	%r43, %r31, %r42;
	mad.lo.s32 	%r44, %r43, %r13, %r4;
	add.s32 	%r45, %r23, -2;
	cvt.rn.f64.s32 	%fd72, %r45;
	max.f64 	%fd73, %fd72, 0d0000000000000000;
	setp.gt.f64 	%p12, %fd73, %fd56;
	selp.f64 	%fd74, %fd56, %fd73, %p12;
	cvt.rzi.s32.f64 	%r46, %fd74;
	add.s32 	%r47, %r31, %r46;
	mad.lo.s32 	%r48, %r47, %r13, %r4;
	mul.wide.s32 	%rd23, %r48, 8;
	add.s64 	%rd24, %rd1, %rd23;
	ld.global.f64 	%fd3, [%rd24];
	mul.wide.s32 	%rd25, %r44, 8;
	add.s64 	%rd26, %rd1, %rd25;
	ld.global.f64 	%fd4, [%rd26];
	mul.wide.s32 	%rd27, %r7, 8;
	add.s64 	%rd28, %rd1, %rd27;
	ld.global.f64 	%fd5, [%rd28];
	mul.wide.s32 	%rd29, %r36, 8;
	add.s64 	%rd30, %rd1, %rd29;
	ld.global.f64 	%fd6, [%rd30];
	mul.wide.s32 	%rd31, %r40, 8;
	add.s64 	%rd32, %rd1, %rd31;
	ld.global.f64 	%fd7, [%rd32];
	add.s64 	%rd33, %rd21, %rd27;
	ld.global.f64 	%fd8, [%rd33];
	add.s64 	%rd34, %rd22, %rd27;
	ld.global.f64 	%fd9, [%rd34];
	add.f64 	%fd10, %fd5, %fd5;
	{
	.reg .b32 %temp; 
	mov.b64 	{%temp, %r8}, %fd50;
	}
	mov.f64 	%fd75, 0d4000000000000000;
	{
	.reg .b32 %temp; 
	mov.b64 	{%temp, %r49}, %fd75;
	}
	and.b32  	%r10, %r49, 2146435072;
	setp.eq.s32 	%p13, %r10, 1062207488;
	abs.f64 	%fd11, %fd50;
	{ // callseq 0, 0
	.param .b64 param0;
	st.param.f64 	[param0], %fd11;
	.param .b64 retval0;
	call.uni (retval0), 
	__internal_accurate_pow, 
	(
	param0
	);
	ld.param.f64 	%fd76, [retval0];
	} // callseq 0
	setp.lt.s32 	%p14, %r8, 0;
	neg.f64 	%fd78, %fd76;
	selp.f64 	%fd79, %fd78, %fd76, %p13;
	selp.f64 	%fd339, %fd79, %fd76, %p14;
	setp.neu.f64 	%p15, %fd50, 0d0000000000000000;
	@%p15 bra 	$L__BB0_3;
	selp.b32 	%r50, %r8, 0, %p13;
	setp.lt.s32 	%p17, %r49, 0;
	or.b32  	%r51, %r50, 2146435072;
	selp.b32 	%r52, %r51, %r50, %p17;
	mov.b32 	%r53, 0;
	mov.b64 	%fd339, {%r53, %r52};
$L__BB0_3:
	add.f64 	%fd80, %fd50, 0d4000000000000000;
	{
	.reg .b32 %temp; 
	mov.b64 	{%temp, %r54}, %fd80;
	}
	and.b32  	%r55, %r54, 2146435072;
	setp.ne.s32 	%p18, %r55, 2146435072;
	@%p18 bra 	$L__BB0_8;
	setp.num.f64 	%p19, %fd50, %fd50;
	@%p19 bra 	$L__BB0_6;
	mov.f64 	%fd81, 0d4000000000000000;
	add.rn.f64 	%fd339, %fd50, %fd81;
	bra.uni 	$L__BB0_8;
$L__BB0_6:
	setp.neu.f64 	%p20, %fd11, 0d7FF0000000000000;
	@%p20 bra 	$L__BB0_8;
	setp.lt.s32 	%p23, %r49, 0;
	selp.b32 	%r57, 0, 2146435072, %p23;
	and.b32  	%r58, %r49, 2147483647;
	setp.ne.s32 	%p24, %r58, 1071644672;
	or.b32  	%r59, %r57, -2147483648;
	selp.b32 	%r60, %r59, %r57, %p24;
	selp.b32 	%r61, %r60, %r57, %p13;
	selp.b32 	%r62, %r61, %r57, %p14;
	mov.b32 	%r63, 0;
	mov.b64 	%fd339, {%r63, %r62};
$L__BB0_8:
	sub.f64 	%fd82, %fd4, %fd10;
	add.f64 	%fd83, %fd6, %fd82;
	add.f64 	%fd84, %fd6, %fd6;
	sub.f64 	%fd85, %fd5, %fd84;
	add.f64 	%fd86, %fd7, %fd85;
	abs.f64 	%fd87, %fd83;
	setp.eq.f64 	%p26, %fd50, 0d3FF0000000000000;
	selp.f64 	%fd88, 0d3FF0000000000000, %fd339, %p26;
	abs.f64 	%fd89, %fd86;
	setp.lt.f64 	%p27, %fd87, %fd89;
	selp.f64 	%fd90, %fd83, %fd86, %p27;
	mul.f64 	%fd91, %fd90, 0d3FE0000000000000;
	mul.f64 	%fd92, %fd83, %fd86;
	setp.lt.f64 	%p28, %fd92, 0d0000000000000000;
	selp.f64 	%fd93, 0d0000000000000000, %fd91, %p28;
	div.rn.f64 	%fd94, %fd93, %fd88;
	setp.eq.f64 	%p29, %fd8, %fd50;
	selp.f64 	%fd95, %fd6, 0d0000000000000000, %p29;
	sub.f64 	%fd96, %fd95, %fd5;
	div.rn.f64 	%fd97, %fd96, %fd8;
	mul.f64 	%fd98, %fd8, %fd94;
	sub.f64 	%fd18, %fd97, %fd98;
	add.f64 	%fd99, %fd4, %fd4;
	sub.f64 	%fd100, %fd5, %fd99;
	add.f64 	%fd101, %fd3, %fd100;
	mul.f64 	%fd102, %fd101, %fd83;
	setp.lt.f64 	%p30, %fd102, 0d0000000000000000;
	abs.f64 	%fd103, %fd101;
	setp.lt.f64 	%p31, %fd87, %fd103;
	selp.f64 	%fd104, %fd83, %fd101, %p31;
	mul.f64 	%fd105, %fd104, 0d3FE0000000000000;
	selp.f64 	%fd106, 0d0000000000000000, %fd105, %p30;
	div.rn.f64 	%fd107, %fd106, %fd88;
	setp.eq.f64 	%p32, %fd9, %fd50;
	selp.f64 	%fd108, %fd4, 0d0000000000000000, %p32;
	sub.f64 	%fd109, %fd5, %fd108;
	div.rn.f64 	%fd110, %fd109, %fd9;
	fma.rn.f64 	%fd19, %fd9, %fd107, %fd110;
	add.s32 	%r65, %r1, 1;
	cvt.rn.f64.s32 	%fd111, %r65;
	max.f64 	%fd112, %fd111, 0d0000000000000000;
	setp.gt.f64 	%p33, %fd112, %fd1;
	selp.f64 	%fd113, %fd1, %fd112, %p33;
	cvt.rzi.s32.f64 	%r66, %fd113;
	add.s32 	%r67, %r6, %r66;
	add.s32 	%r68, %r1, 2;
	cvt.rn.f64.s32 	%fd114, %r68;
	max.f64 	%fd115, %fd114, 0d0000000000000000;
	setp.gt.f64 	%p34, %fd115, %fd1;
	selp.f64 	%fd116, %fd1, %fd115, %p34;
	cvt.rzi.s32.f64 	%r69, %fd116;
	add.s32 	%r70, %r6, %r69;
	add.s32 	%r71, %r1, -1;
	cvt.rn.f64.s32 	%fd117, %r71;
	max.f64 	%fd118, %fd117, 0d0000000000000000;
	setp.gt.f64 	%p35, %fd118, %fd1;
	selp.f64 	%fd119, %fd1, %fd118, %p35;
	cvt.rzi.s32.f64 	%r72, %fd119;
	add.s32 	%r73, %r6, %r72;
	add.s32 	%r74, %r1, -2;
	cvt.rn.f64.s32 	%fd120, %r74;
	max.f64 	%fd121, %fd120, 0d0000000000000000;
	setp.gt.f64 	%p36, %fd121, %fd1;
	selp.f64 	%fd122, %fd1, %fd121, %p36;
	cvt.rzi.s32.f64 	%r75, %fd122;
	add.s32 	%r76, %r6, %r75;
	mul.wide.s32 	%rd35, %r76, 8;
	add.s64 	%rd36, %rd1, %rd35;
	ld.global.f64 	%fd20, [%rd36];
	mul.wide.s32 	%rd37, %r73, 8;
	add.s64 	%rd38, %rd1, %rd37;
	ld.global.f64 	%fd21, [%rd38];
	mul.wide.s32 	%rd39, %r67, 8;
	add.s64 	%rd40, %rd1, %rd39;
	ld.global.f64 	%fd22, [%rd40];
	mul.wide.s32 	%rd41, %r70, 8;
	add.s64 	%rd42, %rd1, %rd41;
	ld.global.f64 	%fd23, [%rd42];
	cvta.to.global.u64 	%rd43, %rd17;
	mul.wide.s32 	%rd44, %r7, 8;
	add.s64 	%rd45, %rd43, %rd44;
	ld.global.f64 	%fd24, [%rd45];
	cvta.to.global.u64 	%rd46, %rd18;
	add.s64 	%rd47, %rd46, %rd44;
	ld.global.f64 	%fd25, [%rd47];
	{
	.reg .b32 %temp; 
	mov.b64 	{%temp, %r11}, %fd51;
	}
	abs.f64 	%fd26, %fd51;
	{ // callseq 1, 0
	.param .b64 param0;
	st.param.f64 	[param0], %fd26;
	.param .b64 retval0;
	call.uni (retval0), 
	__internal_accurate_pow, 
	(
	param0
	);
	ld.param.f64 	%fd123, [retval0];
	} // callseq 1
	setp.lt.s32 	%p37, %r11, 0;
	neg.f64 	%fd125, %fd123;
	selp.f64 	%fd126, %fd125, %fd123, %p13;
	selp.f64 	%fd341, %fd126, %fd123, %p37;
	setp.neu.f64 	%p38, %fd51, 0d0000000000000000;
	@%p38 bra 	$L__BB0_10;
	selp.b32 	%r77, %r11, 0, %p13;
	setp.lt.s32 	%p40, %r49, 0;
	or.b32  	%r78, %r77, 2146435072;
	selp.b32 	%r79, %r78, %r77, %p40;
	mov.b32 	%r80, 0;
	mov.b64 	%fd341, {%r80, %r79};
$L__BB0_10:
	add.f64 	%fd127, %fd51, 0d4000000000000000;
	{
	.reg .b32 %temp; 
	mov.b64 	{%temp, %r81}, %fd127;
	}
	and.b32  	%r82, %r81, 2146435072;
	setp.ne.s32 	%p41, %r82, 2146435072;
	@%p41 bra 	$L__BB0_15;
	setp.num.f64 	%p42, %fd51, %fd51;
	@%p42 bra 	$L__BB0_13;
	mov.f64 	%fd128, 0d4000000000000000;
	add.rn.f64 	%fd341, %fd51, %fd128;
	bra.uni 	$L__BB0_15;
$L__BB0_13:
	setp.neu.f64 	%p43, %fd26, 0d7FF0000000000000;
	@%p43 bra 	$L__BB0_15;
	setp.lt.s32 	%p46, %r49, 0;
	selp.b32 	%r84, 0, 2146435072, %p46;
	and.b32  	%r85, %r49, 2147483647;
	setp.ne.s32 	%p47, %r85, 1071644672;
	or.b32  	%r86, %r84, -2147483648;
	selp.b32 	%r87, %r86, %r84, %p47;
	selp.b32 	%r88, %r87, %r84, %p13;
	selp.b32 	%r89, %r88, %r84, %p37;
	mov.b32 	%r90, 0;
	mov.b64 	%fd341, {%r90, %r89};
$L__BB0_15:
	sub.f64 	%fd129, %fd21, %fd10;
	add.f64 	%fd130, %fd22, %fd129;
	add.f64 	%fd131, %fd22, %fd22;
	sub.f64 	%fd132, %fd5, %fd131;
	add.f64 	%fd133, %fd23, %fd132;
	abs.f64 	%fd134, %fd130;
	setp.eq.f64 	%p49, %fd51, 0d3FF0000000000000;
	selp.f64 	%fd135, 0d3FF0000000000000, %fd341, %p49;
	abs.f64 	%fd136, %fd133;
	setp.lt.f64 	%p50, %fd134, %fd136;
	selp.f64 	%fd137, %fd130, %fd133, %p50;
	mul.f64 	%fd138, %fd137, 0d3FE0000000000000;
	mul.f64 	%fd139, %fd130, %fd133;
	setp.lt.f64 	%p51, %fd139, 0d0000000000000000;
	selp.f64 	%fd140, 0d0000000000000000, %fd138, %p51;
	div.rn.f64 	%fd141, %fd140, %fd135;
	setp.eq.f64 	%p52, %fd24, %fd51;
	selp.f64 	%fd142, %fd22, 0d0000000000000000, %p52;
	sub.f64 	%fd143, %fd142, %fd5;
	div.rn.f64 	%fd144, %fd143, %fd24;
	mul.f64 	%fd145, %fd24, %fd141;
	sub.f64 	%fd33, %fd144, %fd145;
	add.f64 	%fd146, %fd21, %fd21;
	sub.f64 	%fd147, %fd5, %fd146;
	add.f64 	%fd148, %fd20, %fd147;
	mul.f64 	%fd149, %fd148, %fd130;
	setp.lt.f64 	%p53, %fd149, 0d0000000000000000;
	abs.f64 	%fd150, %fd148;
	setp.lt.f64 	%p54, %fd134, %fd150;
	selp.f64 	%fd151, %fd130, %fd148, %p54;
	mul.f64 	%fd152, %fd151, 0d3FE0000000000000;
	selp.f64 	%fd153, 0d0000000000000000, %fd152, %p53;
	div.rn.f64 	%fd154, %fd153, %fd135;
	setp.eq.f64 	%p55, %fd25, %fd51;
	selp.f64 	%fd155, %fd21, 0d0000000000000000, %p55;
	sub.f64 	%fd156, %fd5, %fd155;
	div.rn.f64 	%fd157, %fd156, %fd25;
	fma.rn.f64 	%fd34, %fd25, %fd154, %fd157;
	add.s32 	%r92, %r3, 1;
	cvt.rn.f64.u32 	%fd158, %r92;
	max.f64 	%fd159, %fd158, 0d0000000000000000;
	setp.gt.f64 	%p56, %fd159, %fd2;
	selp.f64 	%fd160, %fd2, %fd159, %p56;
	cvt.rzi.s32.f64 	%r93, %fd160;
	mad.lo.s32 	%r94, %r93, %r16, %r5;
	mad.lo.s32 	%r95, %r94, %r13, %r4;
	add.s32 	%r96, %r3, 2;
	cvt.rn.f64.u32 	%fd161, %r96;
	max.f64 	%fd162, %fd161, 0d0000000000000000;
	setp.gt.f64 	%p57, %fd162, %fd2;
	selp.f64 	%fd163, %fd2, %fd162, %p57;
	cvt.rzi.s32.f64 	%r97, %fd163;
	mad.lo.s32 	%r98, %r97, %r16, %r5;
	mad.lo.s32 	%r99, %r98, %r13, %r4;
	add.s32 	%r100, %r3, -1;
	cvt.rn.f64.s32 	%fd164, %r100;
	max.f64 	%fd165, %fd164, 0d0000000000000000;
	setp.gt.f64 	%p58, %fd165, %fd2;
	selp.f64 	%fd166, %fd2, %fd165, %p58;
	cvt.rzi.s32.f64 	%r101, %fd166;
	mad.lo.s32 	%r102, %r101, %r16, %r5;
	mad.lo.s32 	%r103, %r102, %r13, %r4;
	add.s32 	%r104, %r3, -2;
	cvt.rn.f64.s32 	%fd167, %r104;
	max.f64 	%fd168, %fd167, 0d0000000000000000;
	setp.gt.f64 	%p59, %fd168, %fd2;
	selp.f64 	%fd169, %fd2, %fd168, %p59;
	cvt.rzi.s32.f64 	%r105, %fd169;
	mad.lo.s32 	%r106, %r105, %r16, %r5;
	mad.lo.s32 	%r107, %r106, %r13, %r4;
	mul.wide.s32 	%rd48, %r107, 8;
	add.s64 	%rd49, %rd1, %rd48;
	ld.global.f64 	%fd35, [%rd49];
	mul.wide.s32 	%rd50, %r103, 8;
	add.s64 	%rd51, %rd1, %rd50;
	ld.global.f64 	%fd36, [%rd51];
	mul.wide.s32 	%rd52, %r95, 8;
	add.s64 	%rd53, %rd1, %rd52;
	ld.global.f64 	%fd37, [%rd53];
	mul.wide.s32 	%rd54, %r99, 8;
	add.s64 	%rd55, %rd1, %rd54;
	ld.global.f64 	%fd170, [%rd55];
	cvta.to.global.u64 	%rd56, %rd19;
	mul.wide.s32 	%rd57, %r7, 8;
	add.s64 	%rd58, %rd56, %rd57;
	ld.global.f64 	%fd38, [%rd58];
	cvta.to.global.u64 	%rd59, %rd20;
	add.s64 	%rd60, %rd59, %rd57;
	ld.global.f64 	%fd39, [%rd60];
	sub.f64 	%fd171, %fd36, %fd10;
	add.f64 	%fd40, %fd37, %fd171;
	add.f64 	%fd172, %fd37, %fd37;
	sub.f64 	%fd173, %fd5, %fd172;
	add.f64 	%fd41, %fd170, %fd173;
	mul.f64 	%fd42, %fd40, %fd41;
	{
	.reg .b32 %temp; 
	mov.b64 	{%temp, %r12}, %fd52;
	}
	abs.f64 	%fd43, %fd52;
	{ // callseq 2, 0
	.param .b64 param0;
	st.param.f64 	[param0], %fd43;
	.param .b64 retval0;
	call.uni (retval0), 
	__internal_accurate_pow, 
	(
	param0
	);
	ld.param.f64 	%fd174, [retval0];
	} // callseq 2
	setp.lt.s32 	%p60, %r12, 0;
	neg.f64 	%fd176, %fd174;
	selp.f64 	%fd177, %fd176, %fd174, %p13;
	selp.f64 	%fd343, %fd177, %fd174, %p60;
	setp.neu.f64 	%p61, %fd52, 0d0000000000000000;
	@%p61 bra 	$L__BB0_17;
	selp.b32 	%r108, %r12, 0, %p13;
	setp.lt.s32 	%p63, %r49, 0;
	or.b32  	%r109, %r108, 2146435072;
	selp.b32 	%r110, %r109, %r108, %p63;
	mov.b32 	%r111, 0;
	mov.b64 	%fd343, {%r111, %r110};
$L__BB0_17:
	add.f64 	%fd178, %fd52, 0d4000000000000000;
	{
	.reg .b32 %temp; 
	mov.b64 	{%temp, %r112}, %fd178;
	}
	and.b32  	%r113, %r112, 2146435072;
	setp.ne.s32 	%p64, %r113, 2146435072;
	@%p64 bra 	$L__BB0_22;
	setp.num.f64 	%p65, %fd52, %fd52;
	@%p65 bra 	$L__BB0_20;
	mov.f64 	%fd179, 0d4000000000000000;
	add.rn.f64 	%fd343, %fd52, %fd179;
	bra.uni 	$L__BB0_22;
$L__BB0_20:
	setp.neu.f64 	%p66, %fd43, 0d7FF0000000000000;
	@%p66 bra 	$L__BB0_22;
	setp.lt.s32 	%p69, %r49, 0;
	selp.b32 	%r115, 0, 2146435072, %p69;
	and.b32  	%r116, %r49, 2147483647;
	setp.ne.s32 	%p70, %r116, 1071644672;
	or.b32  	%r117, %r115, -2147483648;
	selp.b32 	%r118, %r117, %r115, %p70;
	selp.b32 	%r119, %r118, %r115, %p13;
	selp.b32 	%r120, %r119, %r115, %p60;
	mov.b32 	%r121, 0;
	mov.b64 	%fd343, {%r121, %r120};
$L__BB0_22:
	ld.param.u64 	%rd88, [_Z23surface_redistance_stepPdPKdS1_S1_S1_S1_S1_S1_S1_S1_S1_S1_S1_S1_S1_S1_S1_S1_S1_iiidddi_param_6];
	ld.param.u64 	%rd87, [_Z23surface_redistance_stepPdPKdS1_S1_S1_S1_S1_S1_S1_S1_S1_S1_S1_S1_S1_S1_S1_S1_S1_iiidddi_param_2];
	ld.param.u64 	%rd86, [_Z23surface_redistance_stepPdPKdS1_S1_S1_S1_S1_S1_S1_S1_S1_S1_S1_S1_S1_S1_S1_S1_S1_iiidddi_param_0];
	abs.f64 	%fd180, %fd40;
	setp.eq.f64 	%p71, %fd52, 0d3FF0000000000000;
	selp.f64 	%fd181, 0d3FF0000000000000, %fd343, %p71;
	abs.f64 	%fd182, %fd41;
	setp.lt.f64 	%p72, %fd180, %fd182;
	selp.f64 	%fd183, %fd40, %fd41, %p72;
	mul.f64 	%fd184, %fd183, 0d3FE0000000000000;
	setp.lt.f64 	%p73, %fd42, 0d0000000000000000;
	selp.f64 	%fd185, 0d0000000000000000, %fd184, %p73;
	div.rn.f64 	%fd186, %fd185, %fd181;
	setp.eq.f64 	%p74, %fd38, %fd52;
	selp.f64 	%fd187, %fd37, 0d0000000000000000, %p74;
	sub.f64 	%fd188, %fd187, %fd5;
	div.rn.f64 	%fd189, %fd188, %fd38;
	mul.f64 	%fd190, %fd38, %fd186;
	sub.f64 	%fd191, %fd189, %fd190;
	add.f64 	%fd192, %fd36, %fd36;
	sub.f64 	%fd193, %fd5, %fd192;
	add.f64 	%fd194, %fd35, %fd193;
	mul.f64 	%fd195, %fd194, %fd40;
	setp.lt.f64 	%p75, %fd195, 0d0000000000000000;
	abs.f64 	%fd196, %fd194;
	setp.lt.f64 	%p76, %fd180, %fd196;
	selp.f64 	%fd197, %fd40, %fd194, %p76;
	mul.f64 	%fd198, %fd197, 0d3FE0000000000000;
	selp.f64 	%fd199, 0d0000000000000000, %fd198, %p75;
	div.rn.f64 	%fd200, %fd199, %fd181;
	setp.eq.f64 	%p77, %fd39, %fd52;
	selp.f64 	%fd201, %fd36, 0d0000000000000000, %p77;
	sub.f64 	%fd202, %fd5, %fd201;
	div.rn.f64 	%fd203, %fd202, %fd39;
	fma.rn.f64 	%fd204, %fd39, %fd200, %fd203;
	cvta.to.global.u64 	%rd61, %rd6;
	add.s64 	%rd63, %rd61, %rd57;
	ld.global.f64 	%fd205, [%rd63];
	cvta.to.global.u64 	%rd64, %rd7;
	add.s64 	%rd65, %rd64, %rd57;
	ld.global.f64 	%fd206, [%rd65];
	cvta.to.global.u64 	%rd66, %rd88;
	add.s64 	%rd67, %rd66, %rd57;
	ld.global.f64 	%fd207, [%rd67];
	cvta.to.global.u64 	%rd68, %rd9;
	add.s64 	%rd69, %rd68, %rd57;
	ld.global.f64 	%fd208, [%rd69];
	cvta.to.global.u64 	%rd70, %rd10;
	add.s64 	%rd71, %rd70, %rd57;
	ld.global.f64 	%fd209, [%rd71];
	cvta.to.global.u64 	%rd72, %rd11;
	add.s64 	%rd73, %rd72, %rd57;
	ld.global.f64 	%fd210, [%rd73];
	cvta.to.global.u64 	%rd74, %rd12;
	add.s64 	%rd75, %rd74, %rd57;
	ld.global.f64 	%fd211, [%rd75];
	cvta.to.global.u64 	%rd76, %rd13;
	add.s64 	%rd77, %rd76, %rd57;
	ld.global.f64 	%fd212, [%rd77];
	cvta.to.global.u64 	%rd78, %rd14;
	add.s64 	%rd79, %rd78, %rd57;
	ld.global.f64 	%fd213, [%rd79];
	cvta.to.global.u64 	%rd80, %rd87;
	add.s64 	%rd81, %rd80, %rd57;
	ld.global.f64 	%fd214, [%rd81];
	cvta.to.global.u64 	%rd82, %rd5;
	add.s64 	%rd83, %rd82, %rd57;
	ld.global.f64 	%fd215, [%rd83];
	setp.lt.f64 	%p78, %fd208, 0d0000000000000000;
	selp.f64 	%fd216, 0d0000000000000000, %fd208, %p78;
	mul.f64 	%fd217, %fd18, %fd216;
	min.f64 	%fd218, %fd208, 0d0000000000000000;
	mul.f64 	%fd219, %fd19, %fd218;
	sub.f64 	%fd220, %fd217, %fd219;
	add.f64 	%fd221, %fd220, 0d0000000000000000;
	setp.lt.f64 	%p79, %fd209, 0d0000000000000000;
	selp.f64 	%fd222, 0d0000000000000000, %fd209, %p79;
	mul.f64 	%fd223, %fd33, %fd222;
	min.f64 	%fd224, %fd209, 0d0000000000000000;
	mul.f64 	%fd225, %fd34, %fd224;
	sub.f64 	%fd226, %fd223, %fd225;
	add.f64 	%fd227, %fd221, %fd226;
	setp.lt.f64 	%p80, %fd210, 0d0000000000000000;
	selp.f64 	%fd228, 0d0000000000000000, %fd210, %p80;
	mul.f64 	%fd229, %fd191, %fd228;
	min.f64 	%fd230, %fd210, 0d0000000000000000;
	mul.f64 	%fd231, %fd204, %fd230;
	sub.f64 	%fd232, %fd229, %fd231;
	add.f64 	%fd233, %fd227, %fd232;
	neg.f64 	%fd234, %fd208;
	neg.f64 	%fd235, %fd209;
	neg.f64 	%fd236, %fd210;
	setp.gt.f64 	%p81, %fd208, 0d0000000000000000;
	selp.f64 	%fd237, 0d0000000000000000, %fd234, %p81;
	mul.f64 	%fd238, %fd18, %fd237;
	selp.f64 	%fd239, %fd234, 0d0000000000000000, %p81;
	mul.f64 	%fd240, %fd19, %fd239;
	sub.f64 	%fd241, %fd238, %fd240;
	add.f64 	%fd242, %fd241, 0d0000000000000000;
	setp.gt.f64 	%p82, %fd209, 0d0000000000000000;
	selp.f64 	%fd243, 0d0000000000000000, %fd235, %p82;
	mul.f64 	%fd244, %fd33, %fd243;
	selp.f64 	%fd245, %fd235, 0d0000000000000000, %p82;
	mul.f64 	%fd246, %fd34, %fd245;
	sub.f64 	%fd247, %fd244, %fd246;
	add.f64 	%fd248, %fd242, %fd247;
	setp.gt.f64 	%p83, %fd210, 0d0000000000000000;
	selp.f64 	%fd249, 0d0000000000000000, %fd236, %p83;
	mul.f64 	%fd250, %fd191, %fd249;
	selp.f64 	%fd251, %fd236, 0d0000000000000000, %p83;
	mul.f64 	%fd252, %fd204, %fd251;
	sub.f64 	%fd253, %fd250, %fd252;
	add.f64 	%fd254, %fd248, %fd253;
	setp.lt.f64 	%p84, %fd211, 0d0000000000000000;
	selp.f64 	%fd255, 0d0000000000000000, %fd211, %p84;
	mul.f64 	%fd256, %fd18, %fd255;
	min.f64 	%fd257, %fd211, 0d0000000000000000;
	mul.f64 	%fd258, %fd19, %fd257;
	sub.f64 	%fd259, %fd256, %fd258;
	add.f64 	%fd260, %fd259, 0d0000000000000000;
	setp.lt.f64 	%p85, %fd212, 0d0000000000000000;
	selp.f64 	%fd261, 0d0000000000000000, %fd212, %p85;
	mul.f64 	%fd262, %fd33, %fd261;
	min.f64 	%fd263, %fd212, 0d0000000000000000;
	mul.f64 	%fd264, %fd34, %fd263;
	sub.f64 	%fd265, %fd262, %fd264;
	add.f64 	%fd266, %fd260, %fd265;
	setp.lt.f64 	%p86, %fd213, 0d0000000000000000;
	selp.f64 	%fd267, 0d0000000000000000, %fd213, %p86;
	mul.f64 	%fd268, %fd191, %fd267;
	min.f64 	%fd269, %fd213, 0d0000000000000000;
	mul.f64 	%fd270, %fd204, %fd269;
	sub.f64 	%fd271, %fd268, %fd270;
	add.f64 	%fd272, %fd266, %fd271;
	neg.f64 	%fd273, %fd211;
	neg.f64 	%fd274, %fd212;
	neg.f64 	%fd275, %fd213;
	setp.gt.f64 	%p87, %fd211, 0d0000000000000000;
	selp.f64 	%fd276, 0d0000000000000000, %fd273, %p87;
	mul.f64 	%fd277, %fd18, %fd276;
	selp.f64 	%fd278, %fd273, 0d0000000000000000, %p87;
	mul.f64 	%fd279, %fd19, %fd278;
	sub.f64 	%fd280, %fd277, %fd279;
	add.f64 	%fd281, %fd280, 0d0000000000000000;
	setp.gt.f64 	%p88, %fd212, 0d0000000000000000;
	selp.f64 	%fd282, 0d0000000000000000, %fd274, %p88;
	mul.f64 	%fd283, %fd33, %fd282;
	selp.f64 	%fd284, %fd274, 0d0000000000000000, %p88;
	mul.f64 	%fd285, %fd34, %fd284;
	sub.f64 	%fd286, %fd283, %fd285;
	add.f64 	%fd287, %fd281, %fd286;
	setp.gt.f64 	%p89, %fd213, 0d0000000000000000;
	selp.f64 	%fd288, 0d0000000000000000, %fd275, %p89;
	mul.f64 	%fd289, %fd191, %fd288;
	selp.f64 	%fd290, %fd275, 0d0000000000000000, %p89;
	mul.f64 	%fd291, %fd204, %fd290;
	sub.f64 	%fd292, %fd289, %fd291;
	add.f64 	%fd293, %fd287, %fd292;
	mul.f64 	%fd294, %fd214, %fd254;
	setp.lt.f64 	%p90, %fd294, 0d0000000000000000;
	selp.f64 	%fd295, 0d0000000000000000, %fd294, %p90;
	mul.f64 	%fd296, %fd214, %fd233;
	min.f64 	%fd297, %fd296, 0d0000000000000000;
	abs.f64 	%fd298, %fd295;
	abs.f64 	%fd299, %fd297;
	setp.lt.f64 	%p91, %fd298, %fd299;
	selp.f64 	%fd300, %fd297, %fd295, %p91;
	mul.f64 	%fd301, %fd214, %fd293;
	setp.lt.f64 	%p92, %fd301, 0d0000000000000000;
	selp.f64 	%fd302, 0d0000000000000000, %fd301, %p92;
	mul.f64 	%fd303, %fd214, %fd272;
	min.f64 	%fd304, %fd303, 0d0000000000000000;
	abs.f64 	%fd305, %fd302;
	abs.f64 	%fd306, %fd304;
	setp.lt.f64 	%p93, %fd305, %fd306;
	selp.f64 	%fd307, %fd304, %fd302, %p93;
	mul.f64 	%fd308, %fd307, %fd307;
	fma.rn.f64 	%fd309, %fd300, %fd300, %fd308;
	sqrt.rn.f64 	%fd310, %fd309;
	mul.f64 	%fd311, %fd211, %fd307;
	fma.rn.f64 	%fd312, %fd208, %fd300, %fd311;
	div.rn.f64 	%fd313, %fd312, %fd310;
	mul.f64 	%fd314, %fd212, %fd307;
	fma.rn.f64 	%fd315, %fd209, %fd300, %fd314;
	div.rn.f64 	%fd316, %fd315, %fd310;
	mul.f64 	%fd317, %fd213, %fd307;
	fma.rn.f64 	%fd318, %fd210, %fd300, %fd317;
	div.rn.f64 	%fd319, %fd318, %fd310;
	setp.gt.f64 	%p94, %fd313, 0d0000000000000000;
	setp.lt.f64 	%p95, %fd313, 0d0000000000000000;
	selp.f64 	%fd320, %fd18, 0d0000000000000000, %p95;
	selp.f64 	%fd321, %fd19, %fd320, %p94;
	setp.gt.f64 	%p96, %fd316, 0d0000000000000000;
	setp.lt.f64 	%p97, %fd316, 0d0000000000000000;
	selp.f64 	%fd322, %fd33, 0d0000000000000000, %p97;
	selp.f64 	%fd323, %fd34, %fd322, %p96;
	setp.gt.f64 	%p98, %fd319, 0d0000000000000000;
	setp.lt.f64 	%p99, %fd319, 0d0000000000000000;
	selp.f64 	%fd324, %fd191, 0d0000000000000000, %p99;
	selp.f64 	%fd325, %fd204, %fd324, %p98;
	mul.f64 	%fd326, %fd206, %fd323;
	fma.rn.f64 	%fd327, %fd205, %fd321, %fd326;
	fma.rn.f64 	%fd328, %fd207, %fd325, %fd327;
	mul.f64 	%fd329, %fd214, %fd215;
	mul.f64 	%fd330, %fd323, %fd323;
	fma.rn.f64 	%fd331, %fd321, %fd321, %fd330;
	fma.rn.f64 	%fd332, %fd325, %fd325, %fd331;
	mul.f64 	%fd333, %fd328, %fd328;
	sub.f64 	%fd334, %fd332, %fd333;
	sqrt.rn.f64 	%fd335, %fd334;
	add.f64 	%fd336, %fd335, 0dBFF0000000000000;
	mul.f64 	%fd337, %fd329, %fd336;
	cvta.to.global.u64 	%rd84, %rd86;
	add.s64 	%rd85, %rd84, %rd57;
	st.global.f64 	[%rd85], %fd337;
$L__BB0_23:
	ret;

}
	// .globl	_Z18surface_coordinatePdS_S_S_S_S_PKdS1_S1_iii
.visible .entry _Z18surface_coordinatePdS_S_S_S_S_PKdS1_S1_iii(
	.param .u64 .ptr .align 1 _Z18surface_coordinatePdS_S_S_S_S_PKdS1_S1_iii_param_0,
	.param .u64 .ptr .align 1 _Z18surface_coordinatePdS_S_S_S_S_PKdS1_S1_iii_param_1,
	.param .u64 .ptr .align 1 _Z18surface_coordinatePdS_S_S_S_S_PKdS1_S1_iii_param_2,
	.param .u64 .ptr .align 1 _Z18surface_coordinatePdS_S_S_S_S_PKdS1_S1_iii_param_3,
	.param .u64 .ptr .align 1 _Z18surface_coordinatePdS_S_S_S_S_PKdS1_S1_iii_param_4,
	.param .u64 .ptr .align 1 _Z18surface_coordinatePdS_S_S_S_S_PKdS1_S1_iii_param_5,
	.param .u64 .ptr .align 1 _Z18surface_coordinatePdS_S_S_S_S_PKdS1_S1_iii_param_6,
	.param .u64 .ptr .align 1 _Z18surface_coordinatePdS_S_S_S_S_PKdS1_S1_iii_param_7,
	.param .u64 .ptr .align 1 _Z18surface_coordinatePdS_S_S_S_S_PKdS1_S1_iii_param_8,
	.param .u32 _Z18surface_coordinatePdS_S_S_S_S_PKdS1_S1_iii_param_9,
	.param .u32 _Z18surface_coordinatePdS_S_S_S_S_PKdS1_S1_iii_param_10,
	.param .u32 _Z18surface_coordinatePdS_S_S_S_S_PKdS1_S1_iii_param_11
)
{
	.reg .pred 	%p<12>;
	.reg .b32 	%r<26>;
	.reg .b64 	%rd<40>;
	.reg .b64 	%fd<54>;

	ld.param.u64 	%rd10, [_Z18surface_coordinatePdS_S_S_S_S_PKdS1_S1_iii_param_0];
	ld.param.u64 	%rd11, [_Z18surface_coordinatePdS_S_S_S_S_PKdS1_S1_iii_param_1];
	ld.param.u64 	%rd6, [_Z18surface_coordinatePdS_S_S_S_S_PKdS1_S1_iii_param_3];
	ld.param.u64 	%rd12, [_Z18surface_coordinatePdS_S_S_S_S_PKdS1_S1_iii_param_4];
	ld.param.u64 	%rd13, [_Z18surface_coordinatePdS_S_S_S_S_PKdS1_S1_iii_param_5];
	ld.param.u64 	%rd8, [_Z18surface_coordinatePdS_S_S_S_S_PKdS1_S1_iii_param_7];
	ld.param.u64 	%rd9, [_Z18surface_coordinatePdS_S_S_S_S_PKdS1_S1_iii_param_8];
	ld.param.u32 	%r5, [_Z18surface_coordinatePdS_S_S_S_S_PKdS1_S1_iii_param_9];
	ld.param.u32 	%r8, [_Z18surface_coordinatePdS_S_S_S_S_PKdS1_S1_iii_param_10];
	ld.param.u32 	%r7, [_Z18surface_coordinatePdS_S_S_S_S_PKdS1_S1_iii_param_11];
	cvta.to.global.u64 	%rd1, %rd11;
	cvta.to.global.u64 	%rd2, %rd12;
	cvta.to.global.u64 	%rd3, %rd13;
	cvta.to.global.u64 	%rd4, %rd10;
	mov.u32 	%r9, %ctaid.x;
	mov.u32 	%r10, %ntid.x;
	mov.u32 	%r11, %tid.x;
	mad.lo.s32 	%r1, %r9, %r10, %r11;
	mov.u32 	%r12, %ctaid.y;
	mov.u32 	%r13, %ntid.y;
	mov.u32 	%r14, %tid.y;
	mad.lo.s32 	%r15, %r12, %r13, %r14;
	mov.u32 	%r16, %ctaid.z;
	mov.u32 	%r17, %ntid.z;
	mov.u32 	%r18, %tid.z;
	mad.lo.s32 	%r3, %r16, %r17, %r18;
	setp.ge.s32 	%p1, %r1, %r5;
	setp.ge.s32 	%p2, %r15, %r8;
	or.pred  	%p3, %p1, %p2;
	setp.ge.s32 	%p4, %r3, %r7;
	or.pred  	%p5, %p3, %p4;
	@%p5 bra 	$L__BB1_7;
	ld.param.u64 	%rd39, [_Z18surface_coordinatePdS_S_S_S_S_PKdS1_S1_iii_param_6];
	cvta.to.global.u64 	%rd14, %rd39;
	cvta.to.global.u64 	%rd15, %rd8;
	cvta.to.global.u64 	%rd16, %rd9;
	add.s32 	%r19, %r5, -1;
	cvt.rn.f64.s32 	%fd4, %r19;
	cvt.rn.f64.s32 	%fd5, %r1;
	max.f64 	%fd6, %fd5, 0d0000000000000000;
	setp.gt.f64 	%p6, %fd6, %fd4;
	selp.f64 	%fd7, %fd4, %fd6, %p6;
	cvt.rzi.s32.f64 	%r20, %fd7;
	add.s32 	%r21, %r8, -1;
	cvt.rn.f64.u32 	%fd8, %r21;
	cvt.rn.f64.u32 	%fd9, %r15;
	max.f64 	%fd10, %fd9, 0d0000000000000000;
	setp.gt.f64 	%p7, %fd10, %fd8;
	selp.f64 	%fd11, %fd8, %fd10, %p7;
	cvt.rzi.s32.f64 	%r22, %fd11;
	add.s32 	%r23, %r7, -1;
	cvt.rn.f64.u32 	%fd12, %r23;
	cvt.rn.f64.u32 	%fd13, %r3;
	max.f64 	%fd14, %fd13, 0d0000000000000000;
	setp.gt.f64 	%p8, %fd14, %fd12;
	selp.f64 	%fd15, %fd12, %fd14, %p8;
	cvt.rzi.s32.f64 	%r24, %fd15;
	mad.lo.s32 	%r25, %r24, %r8, %r22;
	mad.lo.s32 	%r4, %r25, %r5, %r20;
	mul.wide.s32 	%rd17, %r4, 8;
	add.s64 	%rd18, %rd14, %rd17;
	ld.global.f64 	%fd1, [%rd18];
	add.s64 	%rd19, %rd15, %rd17;
	ld.global.f64 	%fd2, [%rd19];
	add.s64 	%rd20, %rd16, %rd17;
	ld.global.f64 	%fd3, [%rd20];
	abs.f64 	%fd16, %fd1;
	setp.leu.f64 	%p9, %fd16, 0d3EB0C6F7A0B5ED8D;
	@%p9 bra 	$L__BB1_3;
	mul.f64 	%fd42, %fd2, %fd2;
	fma.rn.f64 	%fd43, %fd1, %fd1, %fd42;
	sqrt.rn.f64 	%fd44, %fd43;
	neg.f64 	%fd45, %fd2;
	div.rn.f64 	%fd46, %fd45, %fd44;
	add.s64 	%rd33, %rd4, %rd17;
	st.global.f64 	[%rd33], %fd46;
	div.rn.f64 	%fd47, %fd1, %fd44;
	add.s64 	%rd34, %rd1, %rd17;
	st.global.f64 	[%rd34], %fd47;
	mul.f64 	%fd48, %fd3, %fd3;
	fma.rn.f64 	%fd49, %fd1, %fd1, %fd48;
	sqrt.rn.f64 	%fd50, %fd49;
	neg.f64 	%fd51, %fd3;
	div.rn.f64 	%fd52, %fd51, %fd50;
	cvta.to.global.u64 	%rd35, %rd6;
	add.s64 	%rd36, %rd35, %rd17;
	st.global.f64 	[%rd36], %fd52;
	div.rn.f64 	%fd53, %fd1, %fd50;
	add.s64 	%rd37, %rd3, %rd17;
	st.global.f64 	[%rd37], %fd53;
	bra.uni 	$L__BB1_7;
$L__BB1_3:
	abs.f64 	%fd17, %fd2;
	setp.leu.f64 	%p10, %fd17, 0d3EB0C6F7A0B5ED8D;
	@%p10 bra 	$L__BB1_5;
	mul.f64 	%fd30, %fd2, %fd2;
	fma.rn.f64 	%fd31, %fd1, %fd1, %fd30;
	sqrt.rn.f64 	%fd32, %fd31;
	neg.f64 	%fd33, %fd1;
	div.rn.f64 	%fd34, %fd33, %fd32;
	add.s64 	%rd28, %rd1, %rd17;
	st.global.f64 	[%rd28], %fd34;
	div.rn.f64 	%fd35, %fd2, %fd32;
	add.s64 	%rd29, %rd4, %rd17;
	st.global.f64 	[%rd29], %fd35;
	mul.f64 	%fd36, %fd3, %fd3;
	fma.rn.f64 	%fd37, %fd2, %fd2, %fd36;
	sqrt.rn.f64 	%fd38, %fd37;
	neg.f64 	%fd39, %fd3;
	div.rn.f64 	%fd40, %fd39, %fd38;
	add.s64 	%rd30, %rd2, %rd17;
	st.global.f64 	[%rd30], %fd40;
	div.rn.f64 	%fd41, %fd2, %fd38;
	add.s64 	%rd31, %rd3, %rd17;
	st.global.f64 	[%rd31], %fd41;
	bra.uni 	$L__BB1_7;
$L__BB1_5:
	abs.f64 	%fd18, %fd3;
	setp.leu.f64 	%p11, %fd18, 0d3EB0C6F7A0B5ED8D;
	@%p11 bra 	$L__BB1_7;
	ld.param.u64 	%rd38, [_Z18surface_coordinatePdS_S_S_S_S_PKdS1_S1_iii_param_2];
	mul.f64 	%fd19, %fd3, %fd3;
	fma.rn.f64 	%fd20, %fd1, %fd1, %fd19;
	sqrt.rn.f64 	%fd21, %fd20;
	neg.f64 	%fd22, %fd1;
	div.rn.f64 	%fd23, %fd22, %fd21;
	cvta.to.global.u64 	%rd21, %rd38;
	add.s64 	%rd23, %rd21, %rd17;
	st.global.f64 	[%rd23], %fd23;
	div.rn.f64 	%fd24, %fd3, %fd21;
	add.s64 	%rd24, %rd4, %rd17;
	st.global.f64 	[%rd24], %fd24;
	fma.rn.f64 	%fd25, %fd2, %fd2, %fd19;
	sqrt.rn.f64 	%fd26, %fd25;
	neg.f64 	%fd27, %fd2;
	div.rn.f64 	%fd28, %fd27, %fd26;
	add.s64 	%rd25, %rd3, %rd17;
	st.global.f64 	[%rd25], %fd28;
	div.rn.f64 	%fd29, %fd3, %fd26;
	add.s64 	%rd26, %rd2, %rd17;
	st.global.f64 	[%rd26], %fd29;
$L__BB1_7:
	ret;

}
	// .globl	_Z30surface_redistance_step_backupPdPKdS1_S1_S1_S1_S1_S1_S1_S1_S1_S1_S1_S1_S1_S1_iiidddi
.visible .entry _Z30surface_redistance_step_backupPdPKdS1_S1_S1_S1_S1_S1_S1_S1_S1_S1_S1_S1_S1_S1_iiidddi(
	.param .u64 .ptr .align 1 _Z30surface_redistance_step_backupPdPKdS1_S1_S1_S1_S1_S1_S1_S1_S1_S1_S1_S1_S1_S1_iiidddi_param_0,
	.param .u64 .ptr .align 1 _Z30surface_redistance_step_backupPdPKdS1_S1_S1_S1_S1_S1_S1_S1_S1_S1_S1_S1_S1_S1_iiidddi_param_1,
	.param .u64 .ptr .align 1 _Z30surface_redistance_step_backupPdPKdS1_S1_S1_S1_S1_S1_S1_S1_S1_S1_S1_S1_S1_S1_iiidddi_param_2,
	.param .u64 .ptr .align 1 _Z30surface_redistance_step_backupPdPKdS1_S1_S1_S1_S1_S1_S1_S1_S1_S1_S1_S1_S1_S1_iiidddi_param_3,
	.param .u64 .ptr .align 1 _Z30surface_redistance_step_backupPdPKdS1_S1_S1_S1_S1_S1_S1_S1_S1_S1_S1_S1_S1_S1_iiidddi_param_4,
	.param .u64 .ptr .align 1 _Z30surface_redistance_step_backupPdPKdS1_S1_S1_S1_S1_S1_S1_S1_S1_S1_S1_S1_S1_S1_iiidddi_param_5,
	.param .u64 .ptr .align 1 _Z30surface_redistance_step_backupPdPKdS1_S1_S1_S1_S1_S1_S1_S1_S1_S1_S1_S1_S1_S1_iiidddi_param_6,
	.param .u64 .ptr .align 1 _Z30surface_redistance_step_backupPdPKdS1_S1_S1_S1_S1_S1_S1_S1_S1_S1_S1_S1_S1_S1_iiidddi_param_7,
	.param .u64 .ptr .align 1 _Z30surface_redistance_step_backupPdPKdS1_S1_S1_S1_S1_S1_S1_S1_S1_S1_S1_S1_S1_S1_iiidddi_param_8,
	.param .u64 .ptr .align 1 _Z30surface_redistance_step_backupPdPKdS1_S1_S1_S1_S1_S1_S1_S1_S1_S1_S1_S1_S1_S1_iiidddi_param_9,
	.param .u64 .ptr .align 1 _Z30surface_redistance_step_backupPdPKdS1_S1_S1_S1_S1_S1_S1_S1_S1_S1_S1_S1_S1_S1_iiidddi_param_10,
	.param .u64 .ptr .align 1 _Z30surface_redistance_step_backupPdPKdS1_S1_S1_S1_S1_S1_S1_S1_S1_S1_S1_S1_S1_S1_iiidddi_param_11,
	.param .u64 .ptr .align 1 _Z30surface_redistance_step_backupPdPKdS1_S1_S1_S1_S1_S1_S1_S1_S1_S1_S1_S1_S1_S1_iiidddi_param_12,
	.param .u64 .ptr .align 1 _Z30surface_redistance_step_backupPdPKdS1_S1_S1_S1_S1_S1_S1_S1_S1_S1_S1_S1_S1_S1_iiidddi_param_13,
	.param .u64 .ptr .align 1 _Z30surface_redistance_step_backupPdPKdS1_S1_S1_S1_S1_S1_S1_S1_S1_S1_S1_S1_S1_S1_iiidddi_param_14,
	.param .u64 .ptr .align 1 _Z30surface_redistance_step_backupPdPKdS1_S1_S1_S1_S1_S1_S1_S1_S1_S1_S1_S1_S1_S1_iiidddi_param_15,
	.param .u32 _Z30surface_redistance_step_backupPdPKdS1_S1_S1_S1_S1_S1_S1_S1_S1_S1_S1_S1_S1_S1_iiidddi_param_16,
	.param .u32 _Z30surface_redistance_step_backupPdPKdS1_S1_S1_S1_S1_S1_S1_S1_S1_S1_S1_S1_S1_S1_iiidddi_param_17,
	.param .u32 _Z30surface_redistance_step_backupPdPKdS1_S1_S1_S1_S1_S1_S1_S1_S1_S1_S1_S1_S1_S1_iiidddi_param_18,
	.param .f64 _Z30surface_redistance_step_backupPdPKdS1_S1_S1_S1_S1_S1_S1_S1_S1_S1_S1_S1_S1_S1_iiidddi_param_19,
	.param .f64 _Z30surface_redistance_step_backupPdPKdS1_S1_S1_S1_S1_S1_S1_S1_S1_S1_S1_S1_S1_S1_iiidddi_param_20,
	.param .f64 _Z30surface_redistance_step_backupPdPKdS1_S1_S1_S1_S1_S1_S1_S1_S1_S1_S1_S1_S1_S1_iiidddi_param_21,
	.param .u32 _Z30surface_redistance_step_backupPdPKdS1_S1_S1_S1_S1_S1_S1_S1_S1_S1_S1_S1_S1_S1_iiidddi_param_22
)
{
	.reg .pred 	%p<94>;
	.reg .b32 	%r<122>;
	.reg .b64 	%rd<85>;
	.reg .b64 	%fd<309>;

	ld.param.u64 	%rd3, [_Z30surface_redistance_step_backupPdPKdS1_S1_S1_S1_S1_S1_S1_S1_S1_S1_S1_S1_S1_S1_iiidddi_param_1];
	ld.param.u64 	%rd9, [_Z30surface_redistance_step_backupPdPKdS1_S1_S1_S1_S1_S1_S1_S1_S1_S1_S1_S1_S1_S1_iiidddi_param_7];
	ld.param.u64 	%rd10, [_Z30surface_redistance_step_backupPdPKdS1_S1_S1_S1_S1_S1_S1_S1_S1_S1_S1_S1_S1_S1_iiidddi_param_8];
	ld.param.u64 	%rd12, [_Z30surface_redistance_step_backupPdPKdS1_S1_S1_S1_S1_S1_S1_S1_S1_S1_S1_S1_S1_S1_iiidddi_param_10];
	ld.param.u64 	%rd13, [_Z30surface_redistance_step_backupPdPKdS1_S1_S1_S1_S1_S1_S1_S1_S1_S1_S1_S1_S1_S1_iiidddi_param_11];
	ld.param.u64 	%rd14, [_Z30surface_redistance_step_backupPdPKdS1_S1_S1_S1_S1_S1_S1_S1_S1_S1_S1_S1_S1_S1_iiidddi_param_12];
	ld.param.u64 	%rd15, [_Z30surface_redistance_step_backupPdPKdS1_S1_S1_S1_S1_S1_S1_S1_S1_S1_S1_S1_S1_S1_iiidddi_param_13];
	ld.param.u64 	%rd17, [_Z30surface_redistance_step_backupPdPKdS1_S1_S1_S1_S1_S1_S1_S1_S1_S1_S1_S1_S1_S1_iiidddi_param_15];
	ld.param.u32 	%r13, [_Z30surface_redistance_step_backupPdPKdS1_S1_S1_S1_S1_S1_S1_S1_S1_S1_S1_S1_S1_S1_iiidddi_param_16];
	ld.param.u32 	%r16, [_Z30surface_redistance_step_backupPdPKdS1_S1_S1_S1_S1_S1_S1_S1_S1_S1_S1_S1_S1_S1_iiidddi_param_17];
	ld.param.u32 	%r15, [_Z30surface_redistance_step_backupPdPKdS1_S1_S1_S1_S1_S1_S1_S1_S1_S1_S1_S1_S1_S1_iiidddi_param_18];
	ld.param.f64 	%fd50, [_Z30surface_redistance_step_backupPdPKdS1_S1_S1_S1_S1_S1_S1_S1_S1_S1_S1_S1_S1_S1_iiidddi_param_19];
	ld.param.f64 	%fd51, [_Z30surface_redistance_step_backupPdPKdS1_S1_S1_S1_S1_S1_S1_S1_S1_S1_S1_S1_S1_S1_iiidddi_param_20];
	ld.param.f64 	%fd52, [_Z30surface_redistance_step_backupPdPKdS1_S1_S1_S1_S1_S1_S1_S1_S1_S1_S1_S1_S1_S1_iiidddi_param_21];
	mov.u32 	%r17, %ctaid.x;
	mov.u32 	%r18, %ntid.x;
	mov.u32 	%r19, %tid.x;
	mad.lo.s32 	%r1, %r17, %r18, %r19;
	mov.u32 	%r20, %ctaid.y;
	mov.u32 	%r21, %ntid.y;
	mov.u32 	%r22, %tid.y;
	mad.lo.s32 	%r23, %r20, %r21, %r22;
	mov.u32 	%r24, %ctaid.z;
	mov.u32 	%r25, %ntid.z;
	mov.u32 	%r26, %tid.z;
	mad.lo.s32 	%r3, %r24, %r25, %r26;
	setp.ge.s32 	%p1, %r1, %r13;
	setp.ge.s32 	%p2, %r23, %r16;
	or.pred  	%p3, %p1, %p2;
	setp.ge.s32 	%p4, %r3, %r15;
	or.pred  	%p5, %p3, %p4;
	@%p5 bra 	$L__BB2_23;
	cvta.to.global.u64 	%rd1, %rd3;
	cvta.to.global.u64 	%rd18, %rd12;
	cvta.to.global.u64 	%rd19, %rd13;
	add.s32 	%r27, %r13, -1;
	cvt.rn.f64.s32 	%fd1, %r27;
	cvt.rn.f64.s32 	%fd53, %r1;
	max.f64 	%fd54, %fd53, 0d0000000000000000;
	setp.gt.f64 	%p6, %fd54, %fd1;
	selp.f64 	%fd55, %fd1, %fd54, %p6;
	cvt.rzi.s32.f64 	%r4, %fd55;
	add.s32 	%r28, %r16, -1;
	cvt.rn.f64.u32 	%fd56, %r28;
	cvt.rn.f64.u32 	%fd57, %r23;
	max.f64 	%fd58, %fd57, 0d0000000000000000;
	setp.gt.f64 	%p7, %fd58, %fd56;
	selp.f64 	%fd59, %fd56, %fd58, %p7;
	cvt.rzi.s32.f64 	%r5, %fd59;
	add.s32 	%r29, %r15, -1;
	cvt.rn.f64.u32 	%fd2, %r29;
	cvt.rn.f64.u32 	%fd60, %r3;
	max.f64 	%fd61, %fd60, 0d0000000000000000;
	setp.gt.f64 	%p8, %fd61, %fd2;
	selp.f64 	%fd62, %fd2, %fd61, %p8;
	cvt.rzi.s32.f64 	%r30, %fd62;
	mul.lo.s32 	%r31, %r30, %r16;
	add.s32 	%r32, %r31, %r5;
	mul.lo.s32 	%r6, %r32, %r13;
	add.s32 	%r7, %r6, %r4;
	add.s32 	%r33, %r23, 1;
	cvt.rn.f64.u32 	%fd63, %r33;
	max.f64 	%fd64, %fd63, 0d0000000000000000;
	setp.gt.f64 	%p9, %fd64, %fd56;
	selp.f64 	%fd65, %fd56, %fd64, %p9;
	cvt.rzi.s32.f64 	%r34, %fd65;
	add.s32 	%r35, %r31, %r34;
	mad.lo.s32 	%r36, %r35, %r13, %r4;
	add.s32 	%r37, %r23, 2;
	cvt.rn.f64.u32 	%fd66, %r37;
	max.f64 	%fd67, %fd66, 0d0000000000000000;
	setp.gt.f64 	%p10, %fd67, %fd56;
	selp.f64 	%fd68, %fd56, %fd67, %p10;
	cvt.rzi.s32.f64 	%r38, %fd68;
	add.s32 	%r39, %r31, %r38;
	mad.lo.s32 	%r40, %r39, %r13, %r4;
	add.s32 	%r41, %r23, -1;
	cvt.rn.f64.s32 	%fd69, %r41;
	max.f64 	%fd70, %fd69, 0d0000000000000000;
	setp.gt.f64 	%p11, %fd70, %fd56;
	selp.f64 	%fd71, %fd56, %fd70, %p11;
	cvt.rzi.s32.f64 	%r42, %fd71;
	add.s32 	%r43, %r31, %r42;
	mad.lo.s32 	%r44, %r43, %r13, %r4;
	add.s32 	%r45, %r23, -2;
	cvt.rn.f64.s32 	%fd72, %r45;
	max.f64 	%fd73, %fd72, 0d0000000000000000;
	setp.gt.f64 	%p12, %fd73, %fd56;
	selp.f64 	%fd74, %fd56, %fd73, %p12;
	cvt.rzi.s32.f64 	%r46, %fd74;
	add.s32 	%r47, %r31, %r46;
	mad.lo.s32 	%r48, %r47, %r13, %r4;
	mul.wide.s32 	%rd20, %r48, 8;
	add.s64 	%rd21, %rd1, %rd20;
	ld.global.f64 	%fd3, [%rd21];
	mul.wide.s32 	%rd22, %r44, 8;
	add.s64 	%rd23, %rd1, %rd22;
	ld.global.f64 	%fd4, [%rd23];
	mul.wide.s32 	%rd24, %r7, 8;
	add.s64 	%rd25, %rd1, %rd24;
	ld.global.f64 	%fd5, [%rd25];
	mul.wide.s32 	%rd26, %r36, 8;
	add.s64 	%rd27, %rd1, %rd26;
	ld.global.f64 	%fd6, [%rd27];
	mul.wide.s32 	%rd28, %r40, 8;
	add.s64 	%rd29, %rd1, %rd28;
	ld.global.f64 	%fd7, [%rd29];
	add.s64 	%rd30, %rd18, %rd24;
	ld.global.f64 	%fd8, [%rd30];
	add.s64 	%rd31, %rd19, %rd24;
	ld.global.f64 	%fd9, [%rd31];
	add.f64 	%fd10, %fd5, %fd5;
	{
	.reg .b32 %temp; 
	mov.b64 	{%temp, %r8}, %fd50;
	}
	mov.f64 	%fd75, 0d4000000000000000;
	{
	.reg .b32 %temp; 
	mov.b64 	{%temp, %r49}, %fd75;
	}
	and.b32  	%r10, %r49, 2146435072;
	setp.eq.s32 	%p13, %r10, 1062207488;
	abs.f64 	%fd11, %fd50;
	{ // callseq 3, 0
	.param .b64 param0;
	st.param.f64 	[param0], %fd11;
	.param .b64 retval0;
	call.uni (retval0), 
	__internal_accurate_pow, 
	(
	param0
	);
	ld.param.f64 	%fd76, [retval0];
	} // callseq 3
	setp.lt.s32 	%p14, %r8, 0;
	neg.f64 	%fd78, %fd76;
	selp.f64 	%fd79, %fd78, %fd76, %p13;
	selp.f64 	%fd304, %fd79, %fd76, %p14;
	setp.neu.f64 	%p15, %fd50, 0d0000000000000000;
	@%p15 bra 	$L__BB2_3;
	selp.b32 	%r50, %r8, 0, %p13;
	setp.lt.s32 	%p17, %r49, 0;
	or.b32  	%r51, %r50, 2146435072;
	selp.b32 	%r52, %r51, %r50, %p17;
	mov.b32 	%r53, 0;
	mov.b64 	%fd304, {%r53, %r52};
$L__BB2_3:
	add.f64 	%fd80, %fd50, 0d4000000000000000;
	{
	.reg .b32 %temp; 
	mov.b64 	{%temp, %r54}, %fd80;
	}
	and.b32  	%r55, %r54, 2146435072;
	setp.ne.s32 	%p18, %r55, 2146435072;
	@%p18 bra 	$L__BB2_8;
	setp.num.f64 	%p19, %fd50, %fd50;
	@%p19 bra 	$L__BB2_6;
	mov.f64 	%fd81, 0d4000000000000000;
	add.rn.f64 	%fd304, %fd50, %fd81;
	bra.uni 	$L__BB2_8;
$L__BB2_6:
	setp.neu.f64 	%p20, %fd11, 0d7FF0000000000000;
	@%p20 bra 	$L__BB2_8;
	setp.lt.s32 	%p23, %r49, 0;
	selp.b32 	%r57, 0, 2146435072, %p23;
	and.b32  	%r58, %r49, 2147483647;
	setp.ne.s32 	%p24, %r58, 1071644672;
	or.b32  	%r59, %r57, -2147483648;
	selp.b32 	%r60, %r59, %r57, %p24;
	selp.b32 	%r61, %r60, %r57, %p13;
	selp.b32 	%r62, %r61, %r57, %p14;
	mov.b32 	%r63, 0;
	mov.b64 	%fd304, {%r63, %r62};
$L__BB2_8:
	sub.f64 	%fd82, %fd4, %fd10;
	add.f64 	%fd83, %fd6, %fd82;
	add.f64 	%fd84, %fd6, %fd6;
	sub.f64 	%fd85, %fd5, %fd84;
	add.f64 	%fd86, %fd7, %fd85;
	abs.f64 	%fd87, %fd83;
	setp.eq.f64 	%p26, %fd50, 0d3FF0000000000000;
	selp.f64 	%fd88, 0d3FF0000000000000, %fd304, %p26;
	abs.f64 	%fd89, %fd86;
	setp.lt.f64 	%p27, %fd87, %fd89;
	selp.f64 	%fd90, %fd83, %fd86, %p27;
	mul.f64 	%fd91, %fd90, 0d3FE0000000000000;
	mul.f64 	%fd92, %fd83, %fd86;
	setp.lt.f64 	%p28, %fd92, 0d0000000000000000;
	selp.f64 	%fd93, 0d0000000000000000, %fd91, %p28;
	div.rn.f64 	%fd94, %fd93, %fd88;
	setp.eq.f64 	%p29, %fd8, %fd50;
	selp.f64 	%fd95, %fd6, 0d0000000000000000, %p29;
	sub.f64 	%fd96, %fd95, %fd5;
	div.rn.f64 	%fd97, %fd96, %fd8;
	mul.f64 	%fd98, %fd8, %fd94;
	sub.f64 	%fd18, %fd97, %fd98;
	add.f64 	%fd99, %fd4, %fd4;
	sub.f64 	%fd100, %fd5, %fd99;
	add.f64 	%fd101, %fd3, %fd100;
	mul.f64 	%fd102, %fd101, %fd83;
	setp.lt.f64 	%p30, %fd102, 0d0000000000000000;
	abs.f64 	%fd103, %fd101;
	setp.lt.f64 	%p31, %fd87, %fd103;
	selp.f64 	%fd104, %fd83, %fd101, %p31;
	mul.f64 	%fd105, %fd104, 0d3FE0000000000000;
	selp.f64 	%fd106, 0d0000000000000000, %fd105, %p30;
	div.rn.f64 	%fd107, %fd106, %fd88;
	setp.eq.f64 	%p32, %fd9, %fd50;
	selp.f64 	%fd108, %fd4, 0d0000000000000000, %p32;
	sub.f64 	%fd109, %fd5, %fd108;
	div.rn.f64 	%fd110, %fd109, %fd9;
	fma.rn.f64 	%fd19, %fd9, %fd107, %fd110;
	add.s32 	%r65, %r1, 1;
	cvt.rn.f64.s32 	%fd111, %r65;
	max.f64 	%fd112, %fd111, 0d0000000000000000;
	setp.gt.f64 	%p33, %fd112, %fd1;
	selp.f64 	%fd113, %fd1, %fd112, %p33;
	cvt.rzi.s32.f64 	%r66, %fd113;
	add.s32 	%r67, %r6, %r66;
	add.s32 	%r68, %r1, 2;
	cvt.rn.f64.s32 	%fd114, %r68;
	max.f64 	%fd115, %fd114, 0d0000000000000000;
	setp.gt.f64 	%p34, %fd115, %fd1;
	selp.f64 	%fd116, %fd1, %fd115, %p34;
	cvt.rzi.s32.f64 	%r69, %fd116;
	add.s32 	%r70, %r6, %r69;
	add.s32 	%r71, %r1, -1;
	cvt.rn.f64.s32 	%fd117, %r71;
	max.f64 	%fd118, %fd117, 0d0000000000000000;
	setp.gt.f64 	%p35, %fd118, %fd1;
	selp.f64 	%fd119, %fd1, %fd118, %p35;
	cvt.rzi.s32.f64 	%r72, %fd119;
	add.s32 	%r73, %r6, %r72;
	add.s32 	%r74, %r1, -2;
	cvt.rn.f64.s32 	%fd120, %r74;
	max.f64 	%fd121, %fd120, 0d0000000000000000;
	setp.gt.f64 	%p36, %fd121, %fd1;
	selp.f64 	%fd122, %fd1, %fd121, %p36;
	cvt.rzi.s32.f64 	%r75, %fd122;
	add.s32 	%r76, %r6, %r75;
	mul.wide.s32 	%rd32, %r76, 8;
	add.s64 	%rd33, %rd1, %rd32;
	ld.global.f64 	%fd20, [%rd33];
	mul.wide.s32 	%rd34, %r73, 8;
	add.s64 	%rd35, %rd1, %rd34;
	ld.global.f64 	%fd21, [%rd35];
	mul.wide.s32 	%rd36, %r67, 8;
	add.s64 	%rd37, %rd1, %rd36;
	ld.global.f64 	%fd22, [%rd37];
	mul.wide.s32 	%rd38, %r70, 8;
	add.s64 	%rd39, %rd1, %rd38;
	ld.global.f64 	%fd23, [%rd39];
	cvta.to.global.u64 	%rd40, %rd14;
	mul.wide.s32 	%rd41, %r7, 8;
	add.s64 	%rd42, %rd40, %rd41;
	ld.global.f64 	%fd24, [%rd42];
	cvta.to.global.u64 	%rd43, %rd15;
	add.s64 	%rd44, %rd43, %rd41;
	ld.global.f64 	%fd25, [%rd44];
	{
	.reg .b32 %temp; 
	mov.b64 	{%temp, %r11}, %fd51;
	}
	abs.f64 	%fd26, %fd51;
	{ // callseq 4, 0
	.param .b64 param0;
	st.param.f64 	[param0], %fd26;
	.param .b64 retval0;
	call.uni (retval0), 
	__internal_accurate_pow, 
	(
	param0
	);
	ld.param.f64 	%fd123, [retval0];
	} // callseq 4
	setp.lt.s32 	%p37, %r11, 0;
	neg.f64 	%fd125, %fd123;
	selp.f64 	%fd126, %fd125, %fd123, %p13;
	selp.f64 	%fd306, %fd126, %fd123, %p37;
	setp.neu.f64 	%p38, %fd51, 0d0000000000000000;
	@%p38 bra 	$L__BB2_10;
	selp.b32 	%r77, %r11, 0, %p13;
	setp.lt.s32 	%p40, %r49, 0;
	or.b32  	%r78, %r77, 2146435072;
	selp.b32 	%r79, %r78, %r77, %p40;
	mov.b32 	%r80, 0;
	mov.b64 	%fd306, {%r80, %r79};
$L__BB2_10:
	add.f64 	%fd127, %fd51, 0d4000000000000000;
	{
	.reg .b32 %temp; 
	mov.b64 	{%temp, %r81}, %fd127;
	}
	and.b32  	%r82, %r81, 2146435072;
	setp.ne.s32 	%p41, %r82, 2146435072;
	@%p41 bra 	$L__BB2_15;
	setp.num.f64 	%p42, %fd51, %fd51;
	@%p42 bra 	$L__BB2_13;
	mov.f64 	%fd128, 0d4000000000000000;
	add.rn.f64 	%fd306, %fd51, %fd128;
	bra.uni 	$L__BB2_15;
$L__BB2_13:
	setp.neu.f64 	%p43, %fd26, 0d7FF0000000000000;
	@%p43 bra 	$L__BB2_15;
	setp.lt.s32 	%p46, %r49, 0;
	selp.b32 	%r84, 0, 2146435072, %p46;
	and.b32  	%r85, %r49, 2147483647;
	setp.ne.s32 	%p47, %r85, 1071644672;
	or.b32  	%r86, %r84, -2147483648;
	selp.b32 	%r87, %r86, %r84, %p47;
	selp.b32 	%r88, %r87, %r84, %p13;
	selp.b32 	%r89, %r88, %r84, %p37;
	mov.b32 	%r90, 0;
	mov.b64 	%fd306, {%r90, %r89};
$L__BB2_15:
	ld.param.u64 	%rd84, [_Z30surface_redistance_step_backupPdPKdS1_S1_S1_S1_S1_S1_S1_S1_S1_S1_S1_S1_S1_S1_iiidddi_param_14];
	sub.f64 	%fd129, %fd21, %fd10;
	add.f64 	%fd130, %fd22, %fd129;
	add.f64 	%fd131, %fd22, %fd22;
	sub.f64 	%fd132, %fd5, %fd131;
	add.f64 	%fd133, %fd23, %fd132;
	abs.f64 	%fd134, %fd130;
	setp.eq.f64 	%p49, %fd51, 0d3FF0000000000000;
	selp.f64 	%fd135, 0d3FF0000000000000, %fd306, %p49;
	abs.f64 	%fd136, %fd133;
	setp.lt.f64 	%p50, %fd134, %fd136;
	selp.f64 	%fd137, %fd130, %fd133, %p50;
	mul.f64 	%fd138, %fd137, 0d3FE0000000000000;
	mul.f64 	%fd139, %fd130, %fd133;
	setp.lt.f64 	%p51, %fd139, 0d0000000000000000;
	selp.f64 	%fd140, 0d0000000000000000, %fd138, %p51;
	div.rn.f64 	%fd141, %fd140, %fd135;
	setp.eq.f64 	%p52, %fd24, %fd51;
	selp.f64 	%fd142, %fd22, 0d0000000000000000, %p52;
	sub.f64 	%fd143, %fd142, %fd5;
	div.rn.f64 	%fd144, %fd143, %fd24;
	mul.f64 	%fd145, %fd24, %fd141;
	sub.f64 	%fd33, %fd144, %fd145;
	add.f64 	%fd146, %fd21, %fd21;
	sub.f64 	%fd147, %fd5, %fd146;
	add.f64 	%fd148, %fd20, %fd147;
	mul.f64 	%fd149, %fd148, %fd130;
	setp.lt.f64 	%p53, %fd149, 0d0000000000000000;
	abs.f64 	%fd150, %fd148;
	setp.lt.f64 	%p54, %fd134, %fd150;
	selp.f64 	%fd151, %fd130, %fd148, %p54;
	mul.f64 	%fd152, %fd151, 0d3FE0000000000000;
	selp.f64 	%fd153, 0d0000000000000000, %fd152, %p53;
	div.rn.f64 	%fd154, %fd153, %fd135;
	setp.eq.f64 	%p55, %fd25, %fd51;
	selp.f64 	%fd155, %fd21, 0d0000000000000000, %p55;
	sub.f64 	%fd156, %fd5, %fd155;
	div.rn.f64 	%fd157, %fd156, %fd25;
	fma.rn.f64 	%fd34, %fd25, %fd154, %fd157;
	add.s32 	%r92, %r3, 1;
	cvt.rn.f64.u32 	%fd158, %r92;
	max.f64 	%fd159, %fd158, 0d0000000000000000;
	setp.gt.f64 	%p56, %fd159, %fd2;
	selp.f64 	%fd160, %fd2, %fd159, %p56;
	cvt.rzi.s32.f64 	%r93, %fd160;
	mad.lo.s32 	%r94, %r93, %r16, %r5;
	mad.lo.s32 	%r95, %r94, %r13, %r4;
	add.s32 	%r96, %r3, 2;
	cvt.rn.f64.u32 	%fd161, %r96;
	max.f64 	%fd162, %fd161, 0d0000000000000000;
	setp.gt.f64 	%p57, %fd162, %fd2;
	selp.f64 	%fd163, %fd2, %fd162, %p57;
	cvt.rzi.s32.f64 	%r97, %fd163;
	mad.lo.s32 	%r98, %r97, %r16, %r5;
	mad.lo.s32 	%r99, %r98, %r13, %r4;
	add.s32 	%r100, %r3, -1;
	cvt.rn.f64.s32 	%fd164, %r100;
	max.f64 	%fd165, %fd164, 0d0000000000000000;
	setp.gt.f64 	%p58, %fd165, %fd2;
	selp.f64 	%fd166, %fd2, %fd165, %p58;
	cvt.rzi.s32.f64 	%r101, %fd166;
	mad.lo.s32 	%r102, %r101, %r16, %r5;
	mad.lo.s32 	%r103, %r102, %r13, %r4;
	add.s32 	%r104, %r3, -2;
	cvt.rn.f64.s32 	%fd167, %r104;
	max.f64 	%fd168, %fd167, 0d0000000000000000;
	setp.gt.f64 	%p59, %fd168, %fd2;
	selp.f64 	%fd169, %fd2, %fd168, %p59;
	cvt.rzi.s32.f64 	%r105, %fd169;
	mad.lo.s32 	%r106, %r105, %r16, %r5;
	mad.lo.s32 	%r107, %r106, %r13, %r4;
	mul.wide.s32 	%rd45, %r107, 8;
	add.s64 	%rd46, %rd1, %rd45;
	ld.global.f64 	%fd35, [%rd46];
	mul.wide.s32 	%rd47, %r103, 8;
	add.s64 	%rd48, %rd1, %rd47;
	ld.global.f64 	%fd36, [%rd48];
	mul.wide.s32 	%rd49, %r95, 8;
	add.s64 	%rd50, %rd1, %rd49;
	ld.global.f64 	%fd37, [%rd50];
	mul.wide.s32 	%rd51, %r99, 8;
	add.s64 	%rd52, %rd1, %rd51;
	ld.global.f64 	%fd170, [%rd52];
	cvta.to.global.u64 	%rd53, %rd84;
	mul.wide.s32 	%rd54, %r7, 8;
	add.s64 	%rd55, %rd53, %rd54;
	ld.global.f64 	%fd38, [%rd55];
	cvta.to.global.u64 	%rd56, %rd17;
	add.s64 	%rd57, %rd56, %rd54;
	ld.global.f64 	%fd39, [%rd57];
	sub.f64 	%fd171, %fd36, %fd10;
	add.f64 	%fd40, %fd37, %fd171;
	add.f64 	%fd172, %fd37, %fd37;
	sub.f64 	%fd173, %fd5, %fd172;
	add.f64 	%fd41, %fd170, %fd173;
	mul.f64 	%fd42, %fd40, %fd41;
	{
	.reg .b32 %temp; 
	mov.b64 	{%temp, %r12}, %fd52;
	}
	abs.f64 	%fd43, %fd52;
	{ // callseq 5, 0
	.param .b64 param0;
	st.param.f64 	[param0], %fd43;
	.param .b64 retval0;
	call.uni (retval0), 
	__internal_accurate_pow, 
	(
	param0
	);
	ld.param.f64 	%fd174, [retval0];
	} // callseq 5
	setp.lt.s32 	%p60, %r12, 0;
	neg.f64 	%fd176, %fd174;
	selp.f64 	%fd177, %fd176, %fd174, %p13;
	selp.f64 	%fd308, %fd177, %fd174, %p60;
	setp.neu.f64 	%p61, %fd52, 0d0000000000000000;
	@%p61 bra 	$L__BB2_17;
	selp.b32 	%r108, %r12, 0, %p13;
	setp.lt.s32 	%p63, %r49, 0;
	or.b32  	%r109, %r108, 2146435072;
	selp.b32 	%r110, %r109, %r108, %p63;
	mov.b32 	%r111, 0;
	mov.b64 	%fd308, {%r111, %r110};
$L__BB2_17:
	add.f64 	%fd178, %fd52, 0d4000000000000000;
	{
	.reg .b32 %temp; 
	mov.b64 	{%temp, %r112}, %fd178;
	}
	and.b32  	%r113, %r112, 2146435072;
	setp.ne.s32 	%p64, %r113, 2146435072;
	@%p64 bra 	$L__BB2_22;
	setp.num.f64 	%p65, %fd52, %fd52;
	@%p65 bra 	$L__BB2_20;
	mov.f64 	%fd179, 0d4000000000000000;
	add.rn.f64 	%fd308, %fd52, %fd179;
	bra.uni 	$L__BB2_22;
$L__BB2_20:
	setp.neu.f64 	%p66, %fd43, 0d7FF0000000000000;
	@%p66 bra 	$L__BB2_22;
	setp.lt.s32 	%p67, %r12, 0;
	setp.eq.s32 	%p68, %r10, 1062207488;
	setp.lt.s32 	%p69, %r49, 0;
	selp.b32 	%r115, 0, 2146435072, %p69;
	and.b32  	%r116, %r49, 2147483647;
	setp.ne.s32 	%p70, %r116, 1071644672;
	or.b32  	%r117, %r115, -2147483648;
	selp.b32 	%r118, %r117, %r115, %p70;
	selp.b32 	%r119, %r118, %r115, %p68;
	selp.b32 	%r120, %r119, %r115, %p67;
	mov.b32 	%r121, 0;
	mov.b64 	%fd308, {%r121, %r120};
$L__BB2_22:
	ld.param.u64 	%rd83, [_Z30surface_redistance_step_backupPdPKdS1_S1_S1_S1_S1_S1_S1_S1_S1_S1_S1_S1_S1_S1_iiidddi_param_9];
	ld.param.u64 	%rd82, [_Z30surface_redistance_step_backupPdPKdS1_S1_S1_S1_S1_S1_S1_S1_S1_S1_S1_S1_S1_S1_iiidddi_param_6];
	ld.param.u64 	%rd81, [_Z30surface_redistance_step_backupPdPKdS1_S1_S1_S1_S1_S1_S1_S1_S1_S1_S1_S1_S1_S1_iiidddi_param_5];
	ld.param.u64 	%rd80, [_Z30surface_redistance_step_backupPdPKdS1_S1_S1_S1_S1_S1_S1_S1_S1_S1_S1_S1_S1_S1_iiidddi_param_4];
	ld.param.u64 	%rd79, [_Z30surface_redistance_step_backupPdPKdS1_S1_S1_S1_S1_S1_S1_S1_S1_S1_S1_S1_S1_S1_iiidddi_param_3];
	ld.param.u64 	%rd78, [_Z30surface_redistance_step_backupPdPKdS1_S1_S1_S1_S1_S1_S1_S1_S1_S1_S1_S1_S1_S1_iiidddi_param_2];
	ld.param.u64 	%rd77, [_Z30surface_redistance_step_backupPdPKdS1_S1_S1_S1_S1_S1_S1_S1_S1_S1_S1_S1_S1_S1_iiidddi_param_0];
	abs.f64 	%fd180, %fd40;
	setp.eq.f64 	%p71, %fd52, 0d3FF0000000000000;
	selp.f64 	%fd181, 0d3FF0000000000000, %fd308, %p71;
	abs.f64 	%fd182, %fd41;
	setp.lt.f64 	%p72, %fd180, %fd182;
	selp.f64 	%fd183, %fd40, %fd41, %p72;
	mul.f64 	%fd184, %fd183, 0d3FE0000000000000;
	setp.lt.f64 	%p73, %fd42, 0d0000000000000000;
	selp.f64 	%fd185, 0d0000000000000000, %fd184, %p73;
	div.rn.f64 	%fd186, %fd185, %fd181;
	setp.eq.f64 	%p74, %fd38, %fd52;
	selp.f64 	%fd187, %fd37, 0d0000000000000000, %p74;
	sub.f64 	%fd188, %fd187, %fd5;
	div.rn.f64 	%fd189, %fd188, %fd38;
	mul.f64 	%fd190, %fd38, %fd186;
	sub.f64 	%fd191, %fd189, %fd190;
	add.f64 	%fd192, %fd36, %fd36;
	sub.f64 	%fd193, %fd5, %fd192;
	add.f64 	%fd194, %fd35, %fd193;
	mul.f64 	%fd195, %fd194, %fd40;
	setp.lt.f64 	%p75, %fd195, 0d0000000000000000;
	abs.f64 	%fd196, %fd194;
	setp.lt.f64 	%p76, %fd180, %fd196;
	selp.f64 	%fd197, %fd40, %fd194, %p76;
	mul.f64 	%fd198, %fd197, 0d3FE0000000000000;
	selp.f64 	%fd199, 0d0000000000000000, %fd198, %p75;
	div.rn.f64 	%fd200, %fd199, %fd181;
	setp.eq.f64 	%p77, %fd39, %fd52;
	selp.f64 	%fd201, %fd36, 0d0000000000000000, %p77;
	sub.f64 	%fd202, %fd5, %fd201;
	div.rn.f64 	%fd203, %fd202, %fd39;
	fma.rn.f64 	%fd204, %fd39, %fd200, %fd203;
	cvta.to.global.u64 	%rd58, %rd80;
	mul.wide.s32 	%rd59, %r7, 8;
	add.s64 	%rd60, %rd58, %rd59;
	ld.global.f64 	%fd205, [%rd60];
	cvta.to.global.u64 	%rd61, %rd81;
	add.s64 	%rd62, %rd61, %rd59;
	ld.global.f64 	%fd206, [%rd62];
	cvta.to.global.u64 	%rd63, %rd82;
	add.s64 	%rd64, %rd63, %rd59;
	ld.global.f64 	%fd207, [%rd64];
	cvta.to.global.u64 	%rd65, %rd9;
	add.s64 	%rd66, %rd65, %rd59;
	ld.global.f64 	%fd208, [%rd66];
	cvta.to.global.u64 	%rd67, %rd10;
	add.s64 	%rd68, %rd67, %rd59;
	ld.global.f64 	%fd209, [%rd68];
	cvta.to.global.u64 	%rd69, %rd83;
	add.s64 	%rd70, %rd69, %rd59;
	ld.global.f64 	%fd210, [%rd70];
	cvta.to.global.u64 	%rd71, %rd78;
	add.s64 	%rd72, %rd71, %rd59;
	ld.global.f64 	%fd211, [%rd72];
	cvta.to.global.u64 	%rd73, %rd79;
	add.s64 	%rd74, %rd73, %rd59;
	ld.global.f64 	%fd212, [%rd74];
	setp.lt.f64 	%p78, %fd205, 0d0000000000000000;
	selp.f64 	%fd213, 0d0000000000000000, %fd205, %p78;
	mul.f64 	%fd214, %fd18, %fd213;
	min.f64 	%fd215, %fd205, 0d0000000000000000;
	mul.f64 	%fd216, %fd19, %fd215;
	sub.f64 	%fd217, %fd214, %fd216;
	add.f64 	%fd218, %fd217, 0d0000000000000000;
	setp.lt.f64 	%p79, %fd206, 0d0000000000000000;
	selp.f64 	%fd219, 0d0000000000000000, %fd206, %p79;
	mul.f64 	%fd220, %fd33, %fd219;
	min.f64 	%fd221, %fd206, 0d0000000000000000;
	mul.f64 	%fd222, %fd34, %fd221;
	sub.f64 	%fd223, %fd220, %fd222;
	add.f64 	%fd224, %fd218, %fd223;
	setp.lt.f64 	%p80, %fd207, 0d0000000000000000;
	selp.f64 	%fd225, 0d0000000000000000, %fd207, %p80;
	mul.f64 	%fd226, %fd191, %fd225;
	min.f64 	%fd227, %fd207, 0d0000000000000000;
	mul.f64 	%fd228, %fd204, %fd227;
	sub.f64 	%fd229, %fd226, %fd228;
	add.f64 	%fd230, %fd224, %fd229;
	setp.gt.f64 	%p81, %fd205, 0d0000000000000000;
	selp.f64 	%fd231, 0d8000000000000000, %fd205, %p81;
	mul.f64 	%fd232, %fd18, %fd231;
	selp.f64 	%fd233, %fd205, 0d8000000000000000, %p81;
	mul.f64 	%fd234, %fd19, %fd233;
	sub.f64 	%fd235, %fd234, %fd232;
	add.f64 	%fd236, %fd235, 0d0000000000000000;
	setp.gt.f64 	%p82, %fd206, 0d0000000000000000;
	selp.f64 	%fd237, 0d8000000000000000, %fd206, %p82;
	mul.f64 	%fd238, %fd33, %fd237;
	selp.f64 	%fd239, %fd206, 0d8000000000000000, %p82;
	mul.f64 	%fd240, %fd34, %fd239;
	sub.f64 	%fd241, %fd240, %fd238;
	add.f64 	%fd242, %fd236, %fd241;
	setp.gt.f64 	%p83, %fd207, 0d0000000000000000;
	selp.f64 	%fd243, 0d8000000000000000, %fd207, %p83;
	mul.f64 	%fd244, %fd191, %fd243;
	selp.f64 	%fd245, %fd207, 0d8000000000000000, %p83;
	mul.f64 	%fd246, %fd204, %fd245;
	sub.f64 	%fd247, %fd246, %fd244;
	add.f64 	%fd248, %fd242, %fd247;
	setp.lt.f64 	%p84, %fd208, 0d0000000000000000;
	selp.f64 	%fd249, 0d0000000000000000, %fd208, %p84;
	mul.f64 	%fd250, %fd18, %fd249;
	min.f64 	%fd251, %fd208, 0d0000000000000000;
	mul.f64 	%fd252, %fd19, %fd251;
	sub.f64 	%fd253, %fd250, %fd252;
	add.f64 	%fd254, %fd253, 0d0000000000000000;
	setp.lt.f64 	%p85, %fd209, 0d0000000000000000;
	selp.f64 	%fd255, 0d0000000000000000, %fd209, %p85;
	mul.f64 	%fd256, %fd33, %fd255;
	min.f64 	%fd257, %fd209, 0d0000000000000000;
	mul.f64 	%fd258, %fd34, %fd257;
	sub.f64 	%fd259, %fd256, %fd258;
	add.f64 	%fd260, %fd254, %fd259;
	setp.lt.f64 	%p86, %fd210, 0d0000000000000000;
	selp.f64 	%fd261, 0d0000000000000000, %fd210, %p86;
	mul.f64 	%fd262, %fd191, %fd261;
	min.f64 	%fd263, %fd210, 0d0000000000000000;
	mul.f64 	%fd264, %fd204, %fd263;
	sub.f64 	%fd265, %fd262, %fd264;
	add.f64 	%fd266, %fd260, %fd265;
	setp.gt.f64 	%p87, %fd208, 0d0000000000000000;
	selp.f64 	%fd267, 0d8000000000000000, %fd208, %p87;
	mul.f64 	%fd268, %fd18, %fd267;
	selp.f64 	%fd269, %fd208, 0d8000000000000000, %p87;
	mul.f64 	%fd270, %fd19, %fd269;
	sub.f64 	%fd271, %fd270, %fd268;
	add.f64 	%fd272, %fd271, 0d0000000000000000;
	setp.gt.f64 	%p88, %fd209, 0d0000000000000000;
	selp.f64 	%fd273, 0d8000000000000000, %fd209, %p88;
	mul.f64 	%fd274, %fd33, %fd273;
	selp.f64 	%fd275, %fd209, 0d8000000000000000, %p88;
	mul.f64 	%fd276, %fd34, %fd275;
	sub.f64 	%fd277, %fd276, %fd274;
	add.f64 	%fd278, %fd272, %fd277;
	setp.gt.f64 	%p89, %fd210, 0d0000000000000000;
	selp.f64 	%fd279, 0d8000000000000000, %fd210, %p89;
	mul.f64 	%fd280, %fd191, %fd279;
	selp.f64 	%fd281, %fd210, 0d8000000000000000, %p89;
	mul.f64 	%fd282, %fd204, %fd281;
	sub.f64 	%fd283, %fd282, %fd280;
	add.f64 	%fd284, %fd278, %fd283;
	mul.f64 	%fd285, %fd211, %fd248;
	setp.lt.f64 	%p90, %fd285, 0d0000000000000000;
	selp.f64 	%fd286, 0d0000000000000000, %fd285, %p90;
	mul.f64 	%fd287, %fd211, %fd230;
	setp.lt.f64 	%p91, %fd287, 0d0000000000000000;
	neg.f64 	%fd288, %fd287;
	selp.f64 	%fd289, %fd288, 0d8000000000000000, %p91;
	max.f64 	%fd290, %fd286, %fd289;
	mul.f64 	%fd291, %fd211, %fd284;
	setp.lt.f64 	%p92, %fd291, 0d0000000000000000;
	selp.f64 	%fd292, 0d0000000000000000, %fd291, %p92;
	mul.f64 	%fd293, %fd211, %fd266;
	setp.lt.f64 	%p93, %fd293, 0d0000000000000000;
	neg.f64 	%fd294, %fd293;
	selp.f64 	%fd295, %fd294, 0d8000000000000000, %p93;
	max.f64 	%fd296, %fd292, %fd295;
	mul.f64 	%fd297, %fd211, %fd212;
	mul.f64 	%fd298, %fd296, %fd296;
	fma.rn.f64 	%fd299, %fd290, %fd290, %fd298;
	sqrt.rn.f64 	%fd300, %fd299;
	add.f64 	%fd301, %fd300, 0dBFF0000000000000;
	mul.f64 	%fd302, %fd297, %fd301;
	cvta.to.global.u64 	%rd75, %rd77;
	add.s64 	%rd76, %rd75, %rd59;
	st.global.f64 	[%rd76], %fd302;
$L__BB2_23:
	ret;

}
.func  (.param .b64 func_retval0) __internal_accurate_pow(
	.param .b64 __internal_accurate_pow_param_0
)
{
	.reg .pred 	%p<8>;
	.reg .b32 	%r<49>;
	.reg .b32 	%f<3>;
	.reg .b64 	%fd<109>;

	ld.param.f64 	%fd10, [__internal_accurate_pow_param_0];
	{
	.reg .b32 %temp; 
	mov.b64 	{%temp, %r46}, %fd10;
	}
	{
	.reg .b32 %temp; 
	mov.b64 	{%r45, %temp}, %fd10;
	}
	shr.u32 	%r47, %r46, 20;
	setp.gt.u32 	%p1, %r46, 1048575;
	@%p1 bra 	$L__BB3_2;
	mul.f64 	%fd11, %fd10, 0d4350000000000000;
	{
	.reg .b32 %temp; 
	mov.b64 	{%temp, %r46}, %fd11;
	}
	{
	.reg .b32 %temp; 
	mov.b64 	{%r45, %temp}, %fd11;
	}
	shr.u32 	%r16, %r46, 20;
	add.s32 	%r47, %r16, -54;
$L__BB3_2:
	add.s32 	%r48, %r47, -1023;
	and.b32  	%r17, %r46, -2146435073;
	or.b32  	%r18, %r17, 1072693248;
	mov.b64 	%fd107, {%r45, %r18};
	setp.lt.u32 	%p2, %r18, 1073127583;
	@%p2 bra 	$L__BB3_4;
	{
	.reg .b32 %temp; 
	mov.b64 	{%r19, %temp}, %fd107;
	}
	{
	.reg .b32 %temp; 
	mov.b64 	{%temp, %r20}, %fd107;
	}
	add.s32 	%r21, %r20, -1048576;
	mov.b64 	%fd107, {%r19, %r21};
	add.s32 	%r48, %r47, -1022;
$L__BB3_4:
	add.f64 	%fd12, %fd107, 0dBFF0000000000000;
	add.f64 	%fd13, %fd107, 0d3FF0000000000000;
	rcp.approx.ftz.f64 	%fd14, %fd13;
	neg.f64 	%fd15, %fd13;
	fma.rn.f64 	%fd16, %fd15, %fd14, 0d3FF0000000000000;
	fma.rn.f64 	%fd17, %fd16, %fd16, %fd16;
	fma.rn.f64 	%fd18, %fd17, %fd14, %fd14;
	mul.f64 	%fd19, %fd12, %fd18;
	fma.rn.f64 	%fd20, %fd12, %fd18, %fd19;
	mul.f64 	%fd21, %fd20, %fd20;
	fma.rn.f64 	%fd22, %fd21, 0d3EB0F5FF7D2CAFE2, 0d3ED0F5D241AD3B5A;
	fma.rn.f64 	%fd23, %fd22, %fd21, 0d3EF3B20A75488A3F;
	fma.rn.f64 	%fd24, %fd23, %fd21, 0d3F1745CDE4FAECD5;
	fma.rn.f64 	%fd25, %fd24, %fd21, 0d3F3C71C7258A578B;
	fma.rn.f64 	%fd26, %fd25, %fd21, 0d3F6249249242B910;
	fma.rn.f64 	%fd27, %fd26, %fd21, 0d3F89999999999DFB;
	sub.f64 	%fd28, %fd12, %fd20;
	add.f64 	%fd29, %fd28, %fd28;
	neg.f64 	%fd30, %fd20;
	fma.rn.f64 	%fd31, %fd30, %fd12, %fd29;
	mul.f64 	%fd32, %fd18, %fd31;
	fma.rn.f64 	%fd33, %fd21, %fd27, 0d3FB5555555555555;
	mov.f64 	%fd34, 0d3FB5555555555555;
	sub.f64 	%fd35, %fd34, %fd33;
	fma.rn.f64 	%fd36, %fd21, %fd27, %fd35;
	add.f64 	%fd37, %fd36, 0dBC46A4CB00B9E7B0;
	add.f64 	%fd38, %fd33, %fd37;
	sub.f64 	%fd39, %fd33, %fd38;
	add.f64 	%fd40, %fd37, %fd39;
	mul.rn.f64 	%fd41, %fd20, %fd20;
	neg.f64 	%fd42, %fd41;
	fma.rn.f64 	%fd43, %fd20, %fd20, %fd42;
	{
	.reg .b32 %temp; 
	mov.b64 	{%r22, %temp}, %fd32;
	}
	{
	.reg .b32 %temp; 
	mov.b64 	{%temp, %r23}, %fd32;
	}
	add.s32 	%r24, %r23, 1048576;
	mov.b64 	%fd44, {%r22, %r24};
	fma.rn.f64 	%fd45, %fd20, %fd44, %fd43;
	mul.rn.f64 	%fd46, %fd41, %fd20;
	neg.f64 	%fd47, %fd46;
	fma.rn.f64 	%fd48, %fd41, %fd20, %fd47;
	fma.rn.f64 	%fd49, %fd41, %fd32, %fd48;
	fma.rn.f64 	%fd50, %fd45, %fd20, %fd49;
	mul.rn.f64 	%fd51, %fd38, %fd46;
	neg.f64 	%fd52, %fd51;
	fma.rn.f64 	%fd53, %fd38, %fd46, %fd52;
	fma.rn.f64 	%fd54, %fd38, %fd50, %fd53;
	fma.rn.f64 	%fd55, %fd40, %fd46, %fd54;
	add.f64 	%fd56, %fd51, %fd55;
	sub.f64 	%fd57, %fd51, %fd56;
	add.f64 	%fd58, %fd55, %fd57;
	add.f64 	%fd59, %fd20, %fd56;
	sub.f64 	%fd60, %fd20, %fd59;
	add.f64 	%fd61, %fd56, %fd60;
	add.f64 	%fd62, %fd58, %fd61;
	add.f64 	%fd63, %fd32, %fd62;
	add.f64 	%fd64, %fd59, %fd63;
	sub.f64 	%fd65, %fd59, %fd64;
	add.f64 	%fd66, %fd63, %fd65;
	xor.b32  	%r25, %r48, -2147483648;
	mov.b32 	%r26, 1127219200;
	mov.b64 	%fd67, {%r25, %r26};
	mov.b32 	%r27, -2147483648;
	mov.b64 	%fd68, {%r27, %r26};
	sub.f64 	%fd69, %fd67, %fd68;
	fma.rn.f64 	%fd70, %fd69, 0d3FE62E42FEFA39EF, %fd64;
	fma.rn.f64 	%fd71, %fd69, 0dBFE62E42FEFA39EF, %fd70;
	sub.f64 	%fd72, %fd71, %fd64;
	sub.f64 	%fd73, %fd66, %fd72;
	fma.rn.f64 	%fd74, %fd69, 0d3C7ABC9E3B39803F, %fd73;
	add.f64 	%fd75, %fd70, %fd74;
	sub.f64 	%fd76, %fd70, %fd75;
	add.f64 	%fd77, %fd74, %fd76;
	mov.f64 	%fd78, 0d4000000000000000;
	{
	.reg .b32 %temp; 
	mov.b64 	{%temp, %r28}, %fd78;
	}
	{
	.reg .b32 %temp; 
	mov.b64 	{%r29, %temp}, %fd78;
	}
	shl.b32 	%r30, %r28, 1;
	setp.gt.u32 	%p3, %r30, -33554433;
	and.b32  	%r31, %r28, -15728641;
	selp.b32 	%r32, %r31, %r28, %p3;
	mov.b64 	%fd79, {%r29, %r32};
	mul.rn.f64 	%fd80, %fd75, %fd79;
	neg.f64 	%fd81, %fd80;
	fma.rn.f64 	%fd82, %fd75, %fd79, %fd81;
	fma.rn.f64 	%fd83, %fd77, %fd79, %fd82;
	add.f64 	%fd4, %fd80, %fd83;
	sub.f64 	%fd84, %fd80, %fd4;
	add.f64 	%fd5, %fd83, %fd84;
	fma.rn.f64 	%fd85, %fd4, 0d3FF71547652B82FE, 0d4338000000000000;
	{
	.reg .b32 %temp; 
	mov.b64 	{%r13, %temp}, %fd85;
	}
	mov.f64 	%fd86, 0dC338000000000000;
	add.rn.f64 	%fd87, %fd85, %fd86;
	fma.rn.f64 	%fd88, %fd87, 0dBFE62E42FEFA39EF, %fd4;
	fma.rn.f64 	%fd89, %fd87, 0dBC7ABC9E3B39803F, %fd88;
	fma.rn.f64 	%fd90, %fd89, 0d3E5ADE1569CE2BDF, 0d3E928AF3FCA213EA;
	fma.rn.f64 	%fd91, %fd90, %fd89, 0d3EC71DEE62401315;
	fma.rn.f64 	%fd92, %fd91, %fd89, 0d3EFA01997C89EB71;
	fma.rn.f64 	%fd93, %fd92, %fd89, 0d3F2A01A014761F65;
	fma.rn.f64 	%fd94, %fd93, %fd89, 0d3F56C16C1852B7AF;
	fma.rn.f64 	%fd95, %fd94, %fd89, 0d3F81111111122322;
	fma.rn.f64 	%fd96, %fd95, %fd89, 0d3FA55555555502A1;
	fma.rn.f64 	%fd97, %fd96, %fd89, 0d3FC5555555555511;
	fma.rn.f64 	%fd98, %fd97, %fd89, 0d3FE000000000000B;
	fma.rn.f64 	%fd99, %fd98, %fd89, 0d3FF0000000000000;
	fma.rn.f64 	%fd100, %fd99, %fd89, 0d3FF0000000000000;
	{
	.reg .b32 %temp; 
	mov.b64 	{%r14, %temp}, %fd100;
	}
	{
	.reg .b32 %temp; 
	mov.b64 	{%temp, %r15}, %fd100;
	}
	shl.b32 	%r33, %r13, 20;
	add.s32 	%r34, %r33, %r15;
	mov.b64 	%fd108, {%r14, %r34};
	{
	.reg .b32 %temp; 
	mov.b64 	{%temp, %r35}, %fd4;
	}
	mov.b32 	%f2, %r35;
	abs.f32 	%f1, %f2;
	setp.lt.f32 	%p4, %f1, 0f4086232B;
	@%p4 bra 	$L__BB3_7;
	setp.lt.f64 	%p5, %fd4, 0d0000000000000000;
	add.f64 	%fd101, %fd4, 0d7FF0000000000000;
	selp.f64 	%fd108, 0d0000000000000000, %fd101, %p5;
	setp.geu.f32 	%p6, %f1, 0f40874800;
	@%p6 bra 	$L__BB3_7;
	shr.u32 	%r36, %r13, 31;
	add.s32 	%r37, %r13, %r36;
	shr.s32 	%r38, %r37, 1;
	shl.b32 	%r39, %r38, 20;
	add.s32 	%r40, %r15, %r39;
	mov.b64 	%fd102, {%r14, %r40};
	sub.s32 	%r41, %r13, %r38;
	shl.b32 	%r42, %r41, 20;
	add.s32 	%r43, %r42, 1072693248;
	mov.b32 	%r44, 0;
	mov.b64 	%fd103, {%r44, %r43};
	mul.f64 	%fd108, %fd103, %fd102;
$L__BB3_7:
	abs.f64 	%fd104, %fd108;
	setp.eq.f64 	%p7, %fd104, 0d7FF0000000000000;
	fma.rn.f64 	%fd105, %fd108, %fd5, %fd108;
	selp.f64 	%fd106, %fd108, %fd105, %p7;
	st.param.f64 	[func_retval0], %fd106;
	ret;

}


// ===== COMPILED SASS (sm_100) =====

	.target	sm_100

	.elftype	@"ET_EXEC"


//--------------------- .note.nv.tkinfo           --------------------------
	.section	.note.nv.tkinfo,"",@"SHT_NOTE"
	.sectionflags	@"SHF_NOTE_NV_TKINFO"
	.tkinfo
        /*0018*/ 	.word	0x00000002
        /*0030*/ 	.string	""
        /*0030*/ 	.string	"ptxas"
        /*0030*/ 	.string	"Cuda compilation tools, release 13.0, V13.0.88"
        /*0030*/ 	.string	"Build cuda_13.0.r13.0/compiler.36424714_0"
        /*0030*/ 	.string	"-arch sm_100 -m 64 "



//--------------------- .note.nv.cuinfo           --------------------------
	.section	.note.nv.cuinfo,"",@"SHT_NOTE"
	.sectionflags	@"SHF_NOTE_NV_CUINFO"
        /*0018*/ 	.short	0x0002
        /*001a*/ 	.short	0x0064
        /*001c*/ 	.short	0x0082
	.zero		2


//--------------------- .nv.info                  --------------------------
	.section	.nv.info,"",@"SHT_CUDA_INFO"
	.align	4


	//----- nvinfo : EIATTR_REGCOUNT
	.align		4
        /*0000*/ 	.byte	0x04, 0x2f
        /*0002*/ 	.short	(.L_1 - .L_0)
	.align		4
.L_0:
        /*0004*/ 	.word	index@(_Z23surface_redistance_stepPdPKdS1_S1_S1_S1_S1_S1_S1_S1_S1_S1_S1_S1_S1_S1_S1_S1_S1_iiidddi)
        /*0008*/ 	.word	0x0000003e


	//----- nvinfo : EIATTR_FRAME_SIZE
	.align		4
.L_1:
        /*000c*/ 	.byte	0x04, 0x11
        /*000e*/ 	.short	(.L_3 - .L_2)
	.align		4
.L_2:
        /*0010*/ 	.word	index@($_Z23surface_redistance_stepPdPKdS1_S1_S1_S1_S1_S1_S1_S1_S1_S1_S1_S1_S1_S1_S1_S1_S1_iiidddi$__internal_accurate_pow)
        /*0014*/ 	.word	0x00000000


	//----- nvinfo : EIATTR_FRAME_SIZE
	.align		4
.L_3:
        /*0018*/ 	.byte	0x04, 0x11
        /*001a*/ 	.short	(.L_5 - .L_4)
	.align		4
.L_4:
        /*001c*/ 	.word	index@($__internal_5_$__cuda_sm20_dsqrt_rn_f64_mediumpath_v1)
        /*0020*/ 	.word	0x00000000


	//----- nvinfo : EIATTR_FRAME_SIZE
	.align		4
.L_5:
        /*0024*/ 	.byte	0x04, 0x11
        /*0026*/ 	.short	(.L_7 - .L_6)
	.align		4
.L_6:
        /*0028*/ 	.word	index@($__internal_4_$__cuda_sm20_div_rn_f64_full)
        /*002c*/ 	.word	0x00000000


	//----- nvinfo : EIATTR_FRAME_SIZE
	.align		4
.L_7:
        /*0030*/ 	.byte	0x04, 0x11
        /*0032*/ 	.short	(.L_9 - .L_8)
	.align		4
.L_8:
        /*0034*/ 	.word	index@(_Z23surface_redistance_stepPdPKdS1_S1_S1_S1_S1_S1_S1_S1_S1_S1_S1_S1_S1_S1_S1_S1_S1_iiidddi)
        /*0038*/ 	.word	0x00000000


	//----- nvinfo : EIATTR_REGCOUNT
	.align		4
.L_9:
        /*003c*/ 	.byte	0x04, 0x2f
        /*003e*/ 	.short	(.L_11 - .L_10)
	.align		4
.L_10:
        /*0040*/ 	.word	index@(_Z18surface_coordinatePdS_S_S_S_S_PKdS1_S1_iii)
        /*0044*/ 	.word	0x00000022


	//----- nvinfo : EIATTR_FRAME_SIZE
	.align		4
.L_11:
        /*0048*/ 	.byte	0x04, 0x11
        /*004a*/ 	.short	(.L_13 - .L_12)
	.align		4
.L_12:
        /*004c*/ 	.word	index@($__internal_3_$__cuda_sm20_dsqrt_rn_f64_mediumpath_v1)
        /*0050*/ 	.word	0x00000000


	//----- nvinfo : EIATTR_FRAME_SIZE
	.align		4
.L_13:
        /*0054*/ 	.byte	0x04, 0x11
        /*0056*/ 	.short	(.L_15 - .L_14)
	.align		4
.L_14:
        /*0058*/ 	.word	index@($__internal_2_$__cuda_sm20_div_rn_f64_full)
        /*005c*/ 	.word	0x00000000


	//----- nvinfo : EIATTR_FRAME_SIZE
	.align		4
.L_15:
        /*0060*/ 	.byte	0x04, 0x11
        /*0062*/ 	.short	(.L_17 - .L_16)
	.align		4
.L_16:
        /*0064*/ 	.word	index@(_Z18surface_coordinatePdS_S_S_S_S_PKdS1_S1_iii)
        /*0068*/ 	.word	0x00000000


	//----- nvinfo : EIATTR_REGCOUNT
	.align		4
.L_17:
        /*006c*/ 	.byte	0x04, 0x2f
        /*006e*/ 	.short	(.L_19 - .L_18)
	.align		4
.L_18:
        /*0070*/ 	.word	index@(_Z30surface_redistance_step_backupPdPKdS1_S1_S1_S1_S1_S1_S1_S1_S1_S1_S1_S1_S1_S1_iiidddi)
        /*0074*/ 	.word	0x00000036


	//----- nvinfo : EIATTR_FRAME_SIZE
	.align		4
.L_19:
        /*0078*/ 	.byte	0x04, 0x11
        /*007a*/ 	.short	(.L_21 - .L_20)
	.align		4
.L_20:
        /*007c*/ 	.word	index@($_Z30surface_redistance_step_backupPdPKdS1_S1_S1_S1_S1_S1_S1_S1_S1_S1_S1_S1_S1_S1_iiidddi$__internal_accurate_pow)
        /*0080*/ 	.word	0x00000000


	//----- nvinfo : EIATTR_FRAME_SIZE
	.align		4
.L_21:
        /*0084*/ 	.byte	0x04, 0x11
        /*0086*/ 	.short	(.L_23 - .L_22)
	.align		4
.L_22:
        /*0088*/ 	.word	index@($__internal_1_$__cuda_sm20_dsqrt_rn_f64_mediumpath_v1)
        /*008c*/ 	.word	0x00000000


	//----- nvinfo : EIATTR_FRAME_SIZE
	.align		4
.L_23:
        /*0090*/ 	.byte	0x04, 0x11
        /*0092*/ 	.short	(.L_25 - .L_24)
	.align		4
.L_24:
        /*0094*/ 	.word	index@($__internal_0_$__cuda_sm20_div_rn_f64_full)
        /*0098*/ 	.word	0x00000000


	//----- nvinfo : EIATTR_FRAME_SIZE
	.align		4
.L_25:
        /*009c*/ 	.byte	0x04, 0x11
        /*009e*/ 	.short	(.L_27 - .L_26)
	.align		4
.L_26:
        /*00a0*/ 	.word	index@(_Z30surface_redistance_step_backupPdPKdS1_S1_S1_S1_S1_S1_S1_S1_S1_S1_S1_S1_S1_S1_iiidddi)
        /*00a4*/ 	.word	0x00000000


	//----- nvinfo : EIATTR_MIN_STACK_SIZE
	.align		4
.L_27:
        /*00a8*/ 	.byte	0x04, 0x12
        /*00aa*/ 	.short	(.L_29 - .L_28)
	.align		4
.L_28:
        /*00ac*/ 	.word	index@(_Z30surface_redistance_step_backupPdPKdS1_S1_S1_S1_S1_S1_S1_S1_S1_S1_S1_S1_S1_S1_iiidddi)
        /*00b0*/ 	.word	0x00000000


	//----- nvinfo : EIATTR_MIN_STACK_SIZE
	.align		4
.L_29:
        /*00b4*/ 	.byte	0x04, 0x12
        /*00b6*/ 	.short	(.L_31 - .L_30)
	.align		4
.L_30:
        /*00b8*/ 	.word	index@(_Z18surface_coordinatePdS_S_S_S_S_PKdS1_S1_iii)
        /*00bc*/ 	.word	0x00000000


	//----- nvinfo : EIATTR_MIN_STACK_SIZE
	.align		4
.L_31:
        /*00c0*/ 	.byte	0x04, 0x12
        /*00c2*/ 	.short	(.L_33 - .L_32)
	.align		4
.L_32:
        /*00c4*/ 	.word	index@(_Z23surface_redistance_stepPdPKdS1_S1_S1_S1_S1_S1_S1_S1_S1_S1_S1_S1_S1_S1_S1_S1_S1_iiidddi)
        /*00c8*/ 	.word	0x00000000
.L_33:


//--------------------- .nv.compat                --------------------------
	.section	.nv.compat,"",@"SHT_CUDA_COMPAT_INFO"
	.align	4
        /*0000*/ 	.byte	0x02, 0x09, 0x00, 0x00, 0x02, 0x02, 0x01, 0x00, 0x02, 0x05, 0x05, 0x00, 0x03, 0x07, 0x01, 0x01
        /*0010*/ 	.byte	0x02, 0x03, 0x00, 0x00, 0x02, 0x06, 0x01, 0x00, 0x04, 0x0b, 0x08, 0x00, 0x01, 0x00, 0x00, 0x00
        /*0020*/ 	.byte	0x00, 0x00, 0x00, 0x00


//--------------------- .nv.info._Z30surface_redistance_step_backupPdPKdS1_S1_S1_S1_S1_S1_S1_S1_S1_S1_S1_S1_S1_S1_iiidddi --------------------------
	.section	.nv.info._Z30surface_redistance_step_backupPdPKdS1_S1_S1_S1_S1_S1_S1_S1_S1_S1_S1_S1_S1_S1_iiidddi,"",@"SHT_CUDA_INFO"
	.sectionflags	@""
	.align	4


	//----- nvinfo : EIATTR_CUDA_API_VERSION
	.align		4
        /*0000*/ 	.byte	0x04, 0x37
        /*0002*/ 	.short	(.L_35 - .L_34)
.L_34:
        /*0004*/ 	.word	0x00000082


	//----- nvinfo : EIATTR_KPARAM_INFO
	.align		4
.L_35:
        /*0008*/ 	.byte	0x04, 0x17
        /*000a*/ 	.short	(.L_37 - .L_36)
.L_36:
        /*000c*/ 	.word	0x00000000
        /*0010*/ 	.short	0x0016
        /*0012*/ 	.short	0x00a8
        /*0014*/ 	.byte	0x00, 0xf0, 0x11, 0x00


	//----- nvinfo : EIATTR_KPARAM_INFO
	.align		4
.L_37:
        /*0018*/ 	.byte	0x04, 0x17
        /*001a*/ 	.short	(.L_39 - .L_38)
.L_38:
        /*001c*/ 	.word	0x00000000
        /*0020*/ 	.short	0x0015
        /*0022*/ 	.short	0x00a0
        /*0024*/ 	.byte	0x00, 0xf0, 0x21, 0x00


	//----- nvinfo : EIATTR_KPARAM_INFO
	.align		4
.L_39:
        /*0028*/ 	.byte	0x04, 0x17
        /*002a*/ 	.short	(.L_41 - .L_40)
.L_40:
        /*002c*/ 	.word	0x00000000
        /*0030*/ 	.short	0x0014
        /*0032*/ 	.short	0x0098
        /*0034*/ 	.byte	0x00, 0xf0, 0x21, 0x00


	//----- nvinfo : EIATTR_KPARAM_INFO
	.align		4
.L_41:
        /*0038*/ 	.byte	0x04, 0x17
        /*003a*/ 	.short	(.L_43 - .L_42)
.L_42:
        /*003c*/ 	.word	0x00000000
        /*0040*/ 	.short	0x0013
        /*0042*/ 	.short	0x0090
        /*0044*/ 	.byte	0x00, 0xf0, 0x21, 0x00


	//----- nvinfo : EIATTR_KPARAM_INFO
	.align		4
.L_43:
        /*0048*/ 	.byte	0x04, 0x17
        /*004a*/ 	.short	(.L_45 - .L_44)
.L_44:
        /*004c*/ 	.word	0x00000000
        /*0050*/ 	.short	0x0012
        /*0052*/ 	.short	0x0088
        /*0054*/ 	.byte	0x00, 0xf0, 0x11, 0x00


	//----- nvinfo : EIATTR_KPARAM_INFO
	.align		4
.L_45:
        /*0058*/ 	.byte	0x04, 0x17
        /*005a*/ 	.short	(.L_47 - .L_46)
.L_46:
        /*005c*/ 	.word	0x00000000
        /*0060*/ 	.short	0x0011
        /*0062*/ 	.short	0x0084
        /*0064*/ 	.byte	0x00, 0xf0, 0x11, 0x00


	//----- nvinfo : EIATTR_KPARAM_INFO
	.align		4
.L_47:
        /*0068*/ 	.byte	0x04, 0x17
        /*006a*/ 	.short	(.L_49 - .L_48)
.L_48:
        /*006c*/ 	.word	0x00000000
        /*0070*/ 	.short	0x0010
        /*0072*/ 	.short	0x0080
        /*0074*/ 	.byte	0x00, 0xf0, 0x11, 0x00


	//----- nvinfo : EIATTR_KPARAM_INFO
	.align		4
.L_49:
        /*0078*/ 	.byte	0x04, 0x17
        /*007a*/ 	.short	(.L_51 - .L_50)
.L_50:
        /*007c*/ 	.word	0x00000000
        /*0080*/ 	.short	0x000f
        /*0082*/ 	.short	0x0078
        /*0084*/ 	.byte	0x00, 0xf5, 0x21, 0x00


	//----- nvinfo : EIATTR_KPARAM_INFO
	.align		4
.L_51:
        /*0088*/ 	.byte	0x04, 0x17
        /*008a*/ 	.short	(.L_53 - .L_52)
.L_52:
        /*008c*/ 	.word	0x00000000
        /*0090*/ 	.short	0x000e
        /*0092*/ 	.short	0x0070
        /*0094*/ 	.byte	0x00, 0xf5, 0x21, 0x00


	//----- nvinfo : EIATTR_KPARAM_INFO
	.align		4
.L_53:
        /*0098*/ 	.byte	0x04, 0x17
        /*009a*/ 	.short	(.L_55 - .L_54)
.L_54:
        /*009c*/ 	.word	0x00000000
        /*00a0*/ 	.short	0x000d
        /*00a2*/ 	.short	0x0068
        /*00a4*/ 	.byte	0x00, 0xf5, 0x21, 0x00


	//----- nvinfo : EIATTR_KPARAM_INFO
	.align		4
.L_55:
        /*00a8*/ 	.byte	0x04, 0x17
        /*00aa*/ 	.short	(.L_57 - .L_56)
.L_56:
        /*00ac*/ 	.word	0x00000000
        /*00b0*/ 	.short	0x000c
        /*00b2*/ 	.short	0x0060
        /*00b4*/ 	.byte	0x00, 0xf5, 0x21, 0x00


	//----- nvinfo : EIATTR_KPARAM_INFO
	.align		4
.L_57:
        /*00b8*/ 	.byte	0x04, 0x17
        /*00ba*/ 	.short	(.L_59 - .L_58)
.L_58:
        /*00bc*/ 	.word	0x00000000
        /*00c0*/ 	.short	0x000b
        /*00c2*/ 	.short	0x0058
        /*00c4*/ 	.byte	0x00, 0xf5, 0x21, 0x00


	//----- nvinfo : EIATTR_KPARAM_INFO
	.align		4
.L_59:
        /*00c8*/ 	.byte	0x04, 0x17
        /*00ca*/ 	.short	(.L_61 - .L_60)
.L_60:
        /*00cc*/ 	.word	0x00000000
        /*00d0*/ 	.short	0x000a
        /*00d2*/ 	.short	0x0050
        /*00d4*/ 	.byte	0x00, 0xf5, 0x21, 0x00


	//----- nvinfo : EIATTR_KPARAM_INFO
	.align		4
.L_61:
        /*00d8*/ 	.byte	0x04, 0x17
        /*00da*/ 	.short	(.L_63 - .L_62)
.L_62:
        /*00dc*/ 	.word	0x00000000
        /*00e0*/ 	.short	0x0009
        /*00e2*/ 	.short	0x0048
        /*00e4*/ 	.byte	0x00, 0xf5, 0x21, 0x00


	//----- nvinfo : EIATTR_KPARAM_INFO
	.align		4
.L_63:
        /*00e8*/ 	.byte	0x04, 0x17
        /*00ea*/ 	.short	(.L_65 - .L_64)
.L_64:
        /*00ec*/ 	.word	0x00000000
        /*00f0*/ 	.short	0x0008
        /*00f2*/ 	.short	0x0040
        /*00f4*/ 	.byte	0x00, 0xf5, 0x21, 0x00


	//----- nvinfo : EIATTR_KPARAM_INFO
	.align		4
.L_65:
        /*00f8*/ 	.byte	0x04, 0x17
        /*00fa*/ 	.short	(.L_67 - .L_66)
.L_66:
        /*00fc*/ 	.word	0x00000000
        /*0100*/ 	.short	0x0007
        /*0102*/ 	.short	0x0038
        /*0104*/ 	.byte	0x00, 0xf5, 0x21, 0x00


	//----- nvinfo : EIATTR_KPARAM_INFO
	.align		4
.L_67:
        /*0108*/ 	.byte	0x04, 0x17
        /*010a*/ 	.short	(.L_69 - .L_68)
.L_68:
        /*010c*/ 	.word	0x00000000
        /*0110*/ 	.short	0x0006
        /*0112*/ 	.short	0x0030
        /*0114*/ 	.byte	0x00, 0xf5, 0x21, 0x00


	//----- nvinfo : EIATTR_KPARAM_INFO
	.align		4
.L_69:
        /*0118*/ 	.byte	0x04, 0x17
        /*011a*/ 	.short	(.L_71 - .L_70)
.L_70:
        /*011c*/ 	.word	0x00000000
        /*0120*/ 	.short	0x0005
        /*0122*/ 	.short	0x0028
        /*0124*/ 	.byte	0x00, 0xf5, 0x21, 0x00


	//----- nvinfo : EIATTR_KPARAM_INFO
	.align		4
.L_71:
        /*0128*/ 	.byte	0x04, 0x17
        /*012a*/ 	.short	(.L_73 - .L_72)
.L_72:
        /*012c*/ 	.word	0x00000000
        /*0130*/ 	.short	0x0004
        /*0132*/ 	.short	0x0020
        /*0134*/ 	.byte	0x00, 0xf5, 0x21, 0x00


	//----- nvinfo : EIATTR_KPARAM_INFO
	.align		4
.L_73:
        /*0138*/ 	.byte	0x04, 0x17
        /*013a*/ 	.short	(.L_75 - .L_74)
.L_74:
        /*013c*/ 	.word	0x00000000
        /*0140*/ 	.short	0x0003
        /*0142*/ 	.short	0x0018
        /*0144*/ 	.byte	0x00, 0xf5, 0x21, 0x00


	//----- nvinfo : EIATTR_KPARAM_INFO
	.align		4
.L_75:
        /*0148*/ 	.byte	0x04, 0x17
        /*014a*/ 	.short	(.L_77 - .L_76)
.L_76:
        /*014c*/ 	.word	0x00000000
        /*0150*/ 	.short	0x0002
        /*0152*/ 	.short	0x0010
        /*0154*/ 	.byte	0x00, 0xf5, 0x21, 0x00


	//----- nvinfo : EIATTR_KPARAM_INFO
	.align		4
.L_77:
        /*0158*/ 	.byte	0x04, 0x17
        /*015a*/ 	.short	(.L_79 - .L_78)
.L_78:
        /*015c*/ 	.word	0x00000000
        /*0160*/ 	.short	0x0001
        /*0162*/ 	.short	0x0008
        /*0164*/ 	.byte	0x00, 0xf5, 0x21, 0x00


	//----- nvinfo : EIATTR_KPARAM_INFO
	.align		4
.L_79:
        /*0168*/ 	.byte	0x04, 0x17
        /*016a*/ 	.short	(.L_81 - .L_80)
.L_80:
        /*016c*/ 	.word	0x00000000
        /*0170*/ 	.short	0x0000
        /*0172*/ 	.short	0x0000
        /*0174*/ 	.byte	0x00, 0xf5, 0x21, 0x00


	//----- nvinfo : EIATTR_SPARSE_MMA_MASK
	.align		4
.L_81:
        /*0178*/ 	.byte	0x03, 0x50
        /*017a*/ 	.short	0x0000


	//----- nvinfo : EIATTR_MAXREG_COUNT
	.align		4
        /*017c*/ 	.byte	0x03, 0x1b
        /*017e*/ 	.short	0x00ff


	//----- nvinfo : EIATTR_MERCURY_ISA_VERSION
	.align		4
        /*0180*/ 	.byte	0x03, 0x5f
        /*0182*/ 	.short	0x0101


	//----- nvinfo : EIATTR_VRC_CTA_INIT_COUNT
	.align		4
        /*0184*/ 	.byte	0x02, 0x4a
	.zero		1
	.zero		1


	//----- nvinfo : EIATTR_EXIT_INSTR_OFFSETS
	.align		4
        /*0188*/ 	.byte	0x04, 0x1c
        /*018a*/ 	.short	(.L_83 - .L_82)


	//   ....[0]....
.L_82:
        /*018c*/ 	.word	0x00000120


	//   ....[1]....
        /*0190*/ 	.word	0x00003c00


	//----- nvinfo : EIATTR_CRS_STACK_SIZE
	.align		4
.L_83:
        /*0194*/ 	.byte	0x04, 0x1e
        /*0196*/ 	.short	(.L_85 - .L_84)
.L_84:
        /*0198*/ 	.word	0x00000000


	//----- nvinfo : EIATTR_CBANK_PARAM_SIZE
	.align		4
.L_85:
        /*019c*/ 	.byte	0x03, 0x19
        /*019e*/ 	.short	0x00ac


	//----- nvinfo : EIATTR_PARAM_CBANK
	.align		4
        /*01a0*/ 	.byte	0x04, 0x0a
        /*01a2*/ 	.short	(.L_87 - .L_86)
	.align		4
.L_86:
        /*01a4*/ 	.word	index@(.nv.constant0._Z30surface_redistance_step_backupPdPKdS1_S1_S1_S1_S1_S1_S1_S1_S1_S1_S1_S1_S1_S1_iiidddi)
        /*01a8*/ 	.short	0x0380
        /*01aa*/ 	.short	0x00ac


	//----- nvinfo : EIATTR_SW_WAR
	.align		4
.L_87:
        /*01ac*/ 	.byte	0x04, 0x36
        /*01ae*/ 	.short	(.L_89 - .L_88)
.L_88:
        /*01b0*/ 	.word	0x00000008
.L_89:


//--------------------- .nv.info._Z18surface_coordinatePdS_S_S_S_S_PKdS1_S1_iii --------------------------
	.section	.nv.info._Z18surface_coordinatePdS_S_S_S_S_PKdS1_S1_iii,"",@"SHT_CUDA_INFO"
	.sectionflags	@""
	.align	4


	//----- nvinfo : EIATTR_CUDA_API_VERSION
	.align		4
        /*0000*/ 	.byte	0x04, 0x37
        /*0002*/ 	.short	(.L_91 - .L_90)
.L_90:
        /*0004*/ 	.word	0x00000082


	//----- nvinfo : EIATTR_KPARAM_INFO
	.align		4
.L_91:
        /*0008*/ 	.byte	0x04, 0x17
        /*000a*/ 	.short	(.L_93 - .L_92)
.L_92:
        /*000c*/ 	.word	0x00000000
        /*0010*/ 	.short	0x000b
        /*0012*/ 	.short	0x0050
        /*0014*/ 	.byte	0x00, 0xf0, 0x11, 0x00


	//----- nvinfo : EIATTR_KPARAM_INFO
	.align		4
.L_93:
        /*0018*/ 	.byte	0x04, 0x17
        /*001a*/ 	.short	(.L_95 - .L_94)
.L_94:
        /*001c*/ 	.word	0x00000000
        /*0020*/ 	.short	0x000a
        /*0022*/ 	.short	0x004c
        /*0024*/ 	.byte	0x00, 0xf0, 0x11, 0x00


	//----- nvinfo : EIATTR_KPARAM_INFO
	.align		4
.L_95:
        /*0028*/ 	.byte	0x04, 0x17
        /*002a*/ 	.short	(.L_97 - .L_96)
.L_96:
        /*002c*/ 	.word	0x00000000
        /*0030*/ 	.short	0x0009
        /*0032*/ 	.short	0x0048
        /*0034*/ 	.byte	0x00, 0xf0, 0x11, 0x00


	//----- nvinfo : EIATTR_KPARAM_INFO
	.align		4
.L_97:
        /*0038*/ 	.byte	0x04, 0x17
        /*003a*/ 	.short	(.L_99 - .L_98)
.L_98:
        /*003c*/ 	.word	0x00000000
        /*0040*/ 	.short	0x0008
        /*0042*/ 	.short	0x0040
        /*0044*/ 	.byte	0x00, 0xf5, 0x21, 0x00


	//----- nvinfo : EIATTR_KPARAM_INFO
	.align		4
.L_99:
        /*0048*/ 	.byte	0x04, 0x17
        /*004a*/ 	.short	(.L_101 - .L_100)
.L_100:
        /*004c*/ 	.word	0x00000000
        /*0050*/ 	.short	0x0007
        /*0052*/ 	.short	0x0038
        /*0054*/ 	.byte	0x00, 0xf5, 0x21, 0x00


	//----- nvinfo : EIATTR_KPARAM_INFO
	.align		4
.L_101:
        /*0058*/ 	.byte	0x04, 0x17
        /*005a*/ 	.short	(.L_103 - .L_102)
.L_102:
        /*005c*/ 	.word	0x00000000
        /*0060*/ 	.short	0x0006
        /*0062*/ 	.short	0x0030
        /*0064*/ 	.byte	0x00, 0xf5, 0x21, 0x00


	//----- nvinfo : EIATTR_KPARAM_INFO
	.align		4
.L_103:
        /*0068*/ 	.byte	0x04, 0x17
        /*006a*/ 	.short	(.L_105 - .L_104)
.L_104:
        /*006c*/ 	.word	0x00000000
        /*0070*/ 	.short	0x0005
        /*0072*/ 	.short	0x0028
        /*0074*/ 	.byte	0x00, 0xf5, 0x21, 0x00


	//----- nvinfo : EIATTR_KPARAM_INFO
	.align		4
.L_105:
        /*0078*/ 	.byte	0x04, 0x17
        /*007a*/ 	.short	(.L_107 - .L_106)
.L_106:
        /*007c*/ 	.word	0x00000000
        /*0080*/ 	.short	0x0004
        /*0082*/ 	.short	0x0020
        /*0084*/ 	.byte	0x00, 0xf5, 0x21, 0x00


	//----- nvinfo : EIATTR_KPARAM_INFO
	.align		4
.L_107:
        /*0088*/ 	.byte	0x04, 0x17
        /*008a*/ 	.short	(.L_109 - .L_108)
.L_108:
        /*008c*/ 	.word	0x00000000
        /*0090*/ 	.short	0x0003
        /*0092*/ 	.short	0x0018
        /*0094*/ 	.byte	0x00, 0xf5, 0x21, 0x00


	//----- nvinfo : EIATTR_KPARAM_INFO
	.align		4
.L_109:
        /*0098*/ 	.byte	0x04, 0x17
        /*009a*/ 	.short	(.L_111 - .L_110)
.L_110:
        /*009c*/ 	.word	0x00000000
        /*00a0*/ 	.short	0x0002
        /*00a2*/ 	.short	0x0010
        /*00a4*/ 	.byte	0x00, 0xf5, 0x21, 0x00


	//----- nvinfo : EIATTR_KPARAM_INFO
	.align		4
.L_111:
        /*00a8*/ 	.byte	0x04, 0x17
        /*00aa*/ 	.short	(.L_113 - .L_112)
.L_112:
        /*00ac*/ 	.word	0x00000000
        /*00b0*/ 	.short	0x0001
        /*00b2*/ 	.short	0x0008
        /*00b4*/ 	.byte	0x00, 0xf5, 0x21, 0x00


	//----- nvinfo : EIATTR_KPARAM_INFO
	.align		4
.L_113:
        /*00b8*/ 	.byte	0x04, 0x17
        /*00ba*/ 	.short	(.L_115 - .L_114)
.L_114:
        /*00bc*/ 	.word	0x00000000
        /*00c0*/ 	.short	0x0000
        /*00c2*/ 	.short	0x0000
        /*00c4*/ 	.byte	0x00, 0xf5, 0x21, 0x00


	//----- nvinfo : EIATTR_SPARSE_MMA_MASK
	.align		4
.L_115:
        /*00c8*/ 	.byte	0x03, 0x50
        /*00ca*/ 	.short	0x0000


	//----- nvinfo : EIATTR_MAXREG_COUNT
	.align		4
        /*00cc*/ 	.byte	0x03, 0x1b
        /*00ce*/ 	.short	0x00ff


	//----- nvinfo : EIATTR_MERCURY_ISA_VERSION
	.align		4
        /*00d0*/ 	.byte	0x03, 0x5f
        /*00d2*/ 	.short	0x0101


	//----- nvinfo : EIATTR_VRC_CTA_INIT_COUNT
	.align		4
        /*00d4*/ 	.byte	0x02, 0x4a
	.zero		1
	.zero		1


	//----- nvinfo : EIATTR_EXIT_INSTR_OFFSETS
	.align		4
        /*00d8*/ 	.byte	0x04, 0x1c
        /*00da*/ 	.short	(.L_117 - .L_116)


	//   ....[0]....
.L_116:
        /*00dc*/ 	.word	0x00000120


	//   ....[1]....
        /*00e0*/ 	.word	0x00000ed0


	//   ....[2]....
        /*00e4*/ 	.word	0x000018d0


	//   ....[3]....
        /*00e8*/ 	.word	0x000018f0


	//   ....[4]....
        /*00ec*/ 	.word	0x000022e0


	//----- nvinfo : EIATTR_CRS_STACK_SIZE
	.align		4
.L_117:
        /*00f0*/ 	.byte	0x04, 0x1e
        /*00f2*/ 	.short	(.L_119 - .L_118)
.L_118:
        /*00f4*/ 	.word	0x00000000


	//----- nvinfo : EIATTR_CBANK_PARAM_SIZE
	.align		4
.L_119:
        /*00f8*/ 	.byte	0x03, 0x19
        /*00fa*/ 	.short	0x0054


	//----- nvinfo : EIATTR_PARAM_CBANK
	.align		4
        /*00fc*/ 	.byte	0x04, 0x0a
        /*00fe*/ 	.short	(.L_121 - .L_120)
	.align		4
.L_120:
        /*0100*/ 	.word	index@(.nv.constant0._Z18surface_coordinatePdS_S_S_S_S_PKdS1_S1_iii)
        /*0104*/ 	.short	0x0380
        /*0106*/ 	.short	0x0054


	//----- nvinfo : EIATTR_SW_WAR
	.align		4
.L_121:
        /*0108*/ 	.byte	0x04, 0x36
        /*010a*/ 	.short	(.L_123 - .L_122)
.L_122:
        /*010c*/ 	.word	0x00000008
.L_123:


//--------------------- .nv.info._Z23surface_redistance_stepPdPKdS1_S1_S1_S1_S1_S1_S1_S1_S1_S1_S1_S1_S1_S1_S1_S1_S1_iiidddi --------------------------
	.section	.nv.info._Z23surface_redistance_stepPdPKdS1_S1_S1_S1_S1_S1_S1_S1_S1_S1_S1_S1_S1_S1_S1_S1_S1_iiidddi,"",@"SHT_CUDA_INFO"
	.sectionflags	@""
	.align	4


	//----- nvinfo : EIATTR_CUDA_API_VERSION
	.align		4
        /*0000*/ 	.byte	0x04, 0x37
        /*0002*/ 	.short	(.L_125 - .L_124)
.L_124:
        /*0004*/ 	.word	0x00000082


	//----- nvinfo : EIATTR_KPARAM_INFO
	.align		4
.L_125:
        /*0008*/ 	.byte	0x04, 0x17
        /*000a*/ 	.short	(.L_127 - .L_126)
.L_126:
        /*000c*/ 	.word	0x00000000
        /*0010*/ 	.short	0x0019
        /*0012*/ 	.short	0x00c0
        /*0014*/ 	.byte	0x00, 0xf0, 0x11, 0x00


	//----- nvinfo : EIATTR_KPARAM_INFO
	.align		4
.L_127:
        /*0018*/ 	.byte	0x04, 0x17
        /*001a*/ 	.short	(.L_129 - .L_128)
.L_128:
        /*001c*/ 	.word	0x00000000
        /*0020*/ 	.short	0x0018
        /*0022*/ 	.short	0x00b8
        /*0024*/ 	.byte	0x00, 0xf0, 0x21, 0x00


	//----- nvinfo : EIATTR_KPARAM_INFO
	.align		4
.L_129:
        /*0028*/ 	.byte	0x04, 0x17
        /*002a*/ 	.short	(.L_131 - .L_130)
.L_130:
        /*002c*/ 	.word	0x00000000
        /*0030*/ 	.short	0x0017
        /*0032*/ 	.short	0x00b0
        /*0034*/ 	.byte	0x00, 0xf0, 0x21, 0x00


	//----- nvinfo : EIATTR_KPARAM_INFO
	.align		4
.L_131:
        /*0038*/ 	.byte	0x04, 0x17
        /*003a*/ 	.short	(.L_133 - .L_132)
.L_132:
        /*003c*/ 	.word	0x00000000
        /*0040*/ 	.short	0x0016
        /*0042*/ 	.short	0x00a8
        /*0044*/ 	.byte	0x00, 0xf0, 0x21, 0x00


	//----- nvinfo : EIATTR_KPARAM_INFO
	.align		4
.L_133:
        /*0048*/ 	.byte	0x04, 0x17
        /*004a*/ 	.short	(.L_135 - .L_134)
.L_134:
        /*004c*/ 	.word	0x00000000
        /*0050*/ 	.short	0x0015
        /*0052*/ 	.short	0x00a0
        /*0054*/ 	.byte	0x00, 0xf0, 0x11, 0x00


	//----- nvinfo : EIATTR_KPARAM_INFO
	.align		4
.L_135:
        /*0058*/ 	.byte	0x04, 0x17
        /*005a*/ 	.short	(.L_137 - .L_136)
.L_136:
        /*005c*/ 	.word	0x00000000
        /*0060*/ 	.short	0x0014
        /*0062*/ 	.short	0x009c
        /*0064*/ 	.byte	0x00, 0xf0, 0x11, 0x00


	//----- nvinfo : EIATTR_KPARAM_INFO
	.align		4
.L_137:
        /*0068*/ 	.byte	0x04, 0x17
        /*006a*/ 	.short	(.L_139 - .L_138)
.L_138:
        /*006c*/ 	.word	0x00000000
        /*0070*/ 	.short	0x0013
        /*0072*/ 	.short	0x0098
        /*0074*/ 	.byte	0x00, 0xf0, 0x11, 0x00


	//----- nvinfo : EIATTR_KPARAM_INFO
	.align		4
.L_139:
        /*0078*/ 	.byte	0x04, 0x17
        /*007a*/ 	.short	(.L_141 - .L_140)
.L_140:
        /*007c*/ 	.word	0x00000000
        /*0080*/ 	.short	0x0012
        /*0082*/ 	.short	0x0090
        /*0084*/ 	.byte	0x00, 0xf5, 0x21, 0x00


	//----- nvinfo : EIATTR_KPARAM_INFO
	.align		4
.L_141:
        /*0088*/ 	.byte	0x04, 0x17
        /*008a*/ 	.short	(.L_143 - .L_142)
.L_142:
        /*008c*/ 	.word	0x00000000
        /*0090*/ 	.short	0x0011
        /*0092*/ 	.short	0x0088
        /*0094*/ 	.byte	0x00, 0xf5, 0x21, 0x00


	//----- nvinfo : EIATTR_KPARAM_INFO
	.align		4
.L_143:
        /*0098*/ 	.byte	0x04, 0x17
        /*009a*/ 	.short	(.L_145 - .L_144)
.L_144:
        /*009c*/ 	.word	0x00000000
        /*00a0*/ 	.short	0x0010
        /*00a2*/ 	.short	0x0080
        /*00a4*/ 	.byte	0x00, 0xf5, 0x21, 0x00


	//----- nvinfo : EIATTR_KPARAM_INFO
	.align		4
.L_145:
        /*00a8*/ 	.byte	0x04, 0x17
        /*00aa*/ 	.short	(.L_147 - .L_146)
.L_146:
        /*00ac*/ 	.word	0x00000000
        /*00b0*/ 	.short	0x000f
        /*00b2*/ 	.short	0x0078
        /*00b4*/ 	.byte	0x00, 0xf5, 0x21, 0x00


	//----- nvinfo : EIATTR_KPARAM_INFO
	.align		4
.L_147:
        /*00b8*/ 	.byte	0x04, 0x17
        /*00ba*/ 	.short	(.L_149 - .L_148)
.L_148:
        /*00bc*/ 	.word	0x00000000
        /*00c0*/ 	.short	0x000e
        /*00c2*/ 	.short	0x0070
        /*00c4*/ 	.byte	0x00, 0xf5, 0x21, 0x00


	//----- nvinfo : EIATTR_KPARAM_INFO
	.align		4
.L_149:
        /*00c8*/ 	.byte	0x04, 0x17
        /*00ca*/ 	.short	(.L_151 - .L_150)
.L_150:
        /*00cc*/ 	.word	0x00000000
        /*00d0*/ 	.short	0x000d
        /*00d2*/ 	.short	0x0068
        /*00d4*/ 	.byte	0x00, 0xf5, 0x21, 0x00


	//----- nvinfo : EIATTR_KPARAM_INFO
	.align		4
.L_151:
        /*00d8*/ 	.byte	0x04, 0x17
        /*00da*/ 	.short	(.L_153 - .L_152)
.L_152:
        /*00dc*/ 	.word	0x00000000
        /*00e0*/ 	.short	0x000c
        /*00e2*/ 	.short	0x0060
        /*00e4*/ 	.byte	0x00, 0xf5, 0x21, 0x00


	//----- nvinfo : EIATTR_KPARAM_INFO
	.align		4
.L_153:
        /*00e8*/ 	.byte	0x04, 0x17
        /*00ea*/ 	.short	(.L_155 - .L_154)
.L_154:
        /*00ec*/ 	.word	0x00000000
        /*00f0*/ 	.short	0x000b
        /*00f2*/ 	.short	0x0058
        /*00f4*/ 	.byte	0x00, 0xf5, 0x21, 0x00


	//----- nvinfo : EIATTR_KPARAM_INFO
	.align		4
.L_155:
        /*00f8*/ 	.byte	0x04, 0x17
        /*00fa*/ 	.short	(.L_157 - .L_156)
.L_156:
        /*00fc*/ 	.word	0x00000000
        /*0100*/ 	.short	0x000a
        /*0102*/ 	.short	0x0050
        /*0104*/ 	.byte	0x00, 0xf5, 0x21, 0x00


	//----- nvinfo : EIATTR_KPARAM_INFO
	.align		4
.L_157:
        /*0108*/ 	.byte	0x04, 0x17
        /*010a*/ 	.short	(.L_159 - .L_158)
.L_158:
        /*010c*/ 	.word	0x00000000
        /*0110*/ 	.short	0x0009
        /*0112*/ 	.short	0x0048
        /*0114*/ 	.byte	0x00, 0xf5, 0x21, 0x00


	//----- nvinfo : EIATTR_KPARAM_INFO
	.align		4
.L_159:
        /*0118*/ 	.byte	0x04, 0x17
        /*011a*/ 	.short	(.L_161 - .L_160)
.L_160:
        /*011c*/ 	.word	0x00000000
        /*0120*/ 	.short	0x0008
        /*0122*/ 	.short	0x0040
        /*0124*/ 	.byte	0x00, 0xf5, 0x21, 0x00


	//----- nvinfo : EIATTR_KPARAM_INFO
	.align		4
.L_161:
        /*0128*/ 	.byte	0x04, 0x17
        /*012a*/ 	.short	(.L_163 - .L_162)
.L_162:
        /*012c*/ 	.word	0x00000000
        /*0130*/ 	.short	0x0007
        /*0132*/ 	.short	0x0038
        /*0134*/ 	.byte	0x00, 0xf5, 0x21, 0x00


	//----- nvinfo : EIATTR_KPARAM_INFO
	.align		4
.L_163:
        /*0138*/ 	.byte	0x04, 0x17
        /*013a*/ 	.short	(.L_165 - .L_164)
.L_164:
        /*013c*/ 	.word	0x00000000
        /*0140*/ 	.short	0x0006
        /*0142*/ 	.short	0x0030
        /*0144*/ 	.byte	0x00, 0xf5, 0x21, 0x00


	//----- nvinfo : EIATTR_KPARAM_INFO
	.align		4
.L_165:
        /*0148*/ 	.byte	0x04, 0x17
        /*014a*/ 	.short	(.L_167 - .L_166)
.L_166:
        /*014c*/ 	.word	0x00000000
        /*0150*/ 	.short	0x0005
        /*0152*/ 	.short	0x0028
        /*0154*/ 	.byte	0x00, 0xf5, 0x21, 0x00


	//----- nvinfo : EIATTR_KPARAM_INFO
	.align		4
.L_167:
        /*0158*/ 	.byte	0x04, 0x17
        /*015a*/ 	.short	(.L_169 - .L_168)
.L_168:
        /*015c*/ 	.word	0x00000000
        /*0160*/ 	.short	0x0004
        /*0162*/ 	.short	0x0020
        /*0164*/ 	.byte	0x00, 0xf5, 0x21, 0x00


	//----- nvinfo : EIATTR_KPARAM_INFO
	.align		4
.L_169:
        /*0168*/ 	.byte	0x04, 0x17
        /*016a*/ 	.short	(.L_171 - .L_170)
.L_170:
        /*016c*/ 	.word	0x00000000
        /*0170*/ 	.short	0x0003
        /*0172*/ 	.short	0x0018
        /*0174*/ 	.byte	0x00, 0xf5, 0x21, 0x00


	//----- nvinfo : EIATTR_KPARAM_INFO
	.align		4
.L_171:
        /*0178*/ 	.byte	0x04, 0x17
        /*017a*/ 	.short	(.L_173 - .L_172)
.L_172:
        /*017c*/ 	.word	0x00000000
        /*0180*/ 	.short	0x0002
        /*0182*/ 	.short	0x0010
        /*0184*/ 	.byte	0x00, 0xf5, 0x21, 0x00


	//----- nvinfo : EIATTR_KPARAM_INFO
	.align		4
.L_173:
        /*0188*/ 	.byte	0x04, 0x17
        /*018a*/ 	.short	(.L_175 - .L_174)
.L_174:
        /*018c*/ 	.word	0x00000000
        /*0190*/ 	.short	0x0001
        /*0192*/ 	.short	0x0008
        /*0194*/ 	.byte	0x00, 0xf5, 0x21, 0x00


	//----- nvinfo : EIATTR_KPARAM_INFO
	.align		4
.L_175:
        /*0198*/ 	.byte	0x04, 0x17
        /*019a*/ 	.short	(.L_177 - .L_176)
.L_176:
        /*019c*/ 	.word	0x00000000
        /*01a0*/ 	.short	0x0000
        /*01a2*/ 	.short	0x0000
        /*01a4*/ 	.byte	0x00, 0xf5, 0x21, 0x00


	//----- nvinfo : EIATTR_SPARSE_MMA_MASK
	.align		4
.L_177:
        /*01a8*/ 	.byte	0x03, 0x50
        /*01aa*/ 	.short	0x0000


	//----- nvinfo : EIATTR_MAXREG_COUNT
	.align		4
        /*01ac*/ 	.byte	0x03, 0x1b
        /*01ae*/ 	.short	0x00ff


	//----- nvinfo : EIATTR_MERCURY_ISA_VERSION
	.align		4
        /*01b0*/ 	.byte	0x03, 0x5f
        /*01b2*/ 	.short	0x0101


	//----- nvinfo : EIATTR_VRC_CTA_INIT_COUNT
	.align		4
        /*01b4*/ 	.byte	0x02, 0x4a
	.zero		1
	.zero		1


	//----- nvinfo : EIATTR_EXIT_INSTR_OFFSETS
	.align		4
        /*01b8*/ 	.byte	0x04, 0x1c
        /*01ba*/ 	.short	(.L_179 - .L_178)


	//   ....[0]....
.L_178:
        /*01bc*/ 	.word	0x00000120


	//   ....[1]....
        /*01c0*/ 	.word	0x00004340


	//----- nvinfo : EIATTR_CRS_STACK_SIZE
	.align		4
.L_179:
        /*01c4*/ 	.byte	0x04, 0x1e
        /*01c6*/ 	.short	(.L_181 - .L_180)
.L_180:
        /*01c8*/ 	.word	0x00000000


	//----- nvinfo : EIATTR_CBANK_PARAM_SIZE
	.align		4
.L_181:
        /*01cc*/ 	.byte	0x03, 0x19
        /*01ce*/ 	.short	0x00c4


	//----- nvinfo : EIATTR_PARAM_CBANK
	.align		4
        /*01d0*/ 	.byte	0x04, 0x0a
        /*01d2*/ 	.short	(.L_183 - .L_182)
	.align		4
.L_182:
        /*01d4*/ 	.word	index@(.nv.constant0._Z23surface_redistance_stepPdPKdS1_S1_S1_S1_S1_S1_S1_S1_S1_S1_S1_S1_S1_S1_S1_S1_S1_iiidddi)
        /*01d8*/ 	.short	0x0380
        /*01da*/ 	.short	0x00c4


	//----- nvinfo : EIATTR_SW_WAR
	.align		4
.L_183:
        /*01dc*/ 	.byte	0x04, 0x36
        /*01de*/ 	.short	(.L_185 - .L_184)
.L_184:
        /*01e0*/ 	.word	0x00000008
.L_185:


//--------------------- .nv.callgraph             --------------------------
	.section	.nv.callgraph,"",@"SHT_CUDA_CALLGRAPH"
	.align	4
	.sectionentsize	8
	.align		4
        /*0000*/ 	.word	0x00000000
	.align		4
        /*0004*/ 	.word	0xffffffff
	.align		4
        /*0008*/ 	.word	0x00000000
	.align		4
        /*000c*/ 	.word	0xfffffffe
	.align		4
        /*0010*/ 	.word	0x00000000
	.align		4
        /*0014*/ 	.word	0xfffffffd
	.align		4
        /*0018*/ 	.word	0x00000000
	.align		4
        /*001c*/ 	.word	0xfffffffc


//--------------------- .text._Z30surface_redistance_step_backupPdPKdS1_S1_S1_S1_S1_S1_S1_S1_S1_S1_S1_S1_S1_S1_iiidddi --------------------------
	.section	.text._Z30surface_redistance_step_backupPdPKdS1_S1_S1_S1_S1_S1_S1_S1_S1_S1_S1_S1_S1_S1_iiidddi,"ax",@progbits
	.align	128
        .global         _Z30surface_redistance_step_backupPdPKdS1_S1_S1_S1_S1_S1_S1_S1_S1_S1_S1_S1_S1_S1_iiidddi
        .type           _Z30surface_redistance_step_backupPdPKdS1_S1_S1_S1_S1_S1_S1_S1_S1_S1_S1_S1_S1_S1_iiidddi,@function
        .size           _Z30surface_redistance_step_backupPdPKdS1_S1_S1_S1_S1_S1_S1_S1_S1_S1_S1_S1_S1_S1_iiidddi,(.L_x_138 - _Z30surface_redistance_step_backupPdPKdS1_S1_S1_S1_S1_S1_S1_S1_S1_S1_S1_S1_S1_S1_iiidddi)
        .other          _Z30surface_redistance_step_backupPdPKdS1_S1_S1_S1_S1_S1_S1_S1_S1_S1_S1_S1_S1_S1_iiidddi,@"STO_CUDA_ENTRY STV_DEFAULT"
_Z30surface_redistance_step_backupPdPKdS1_S1_S1_S1_S1_S1_S1_S1_S1_S1_S1_S1_S1_S1_iiidddi:
.text._Z30surface_redistance_step_backupPdPKdS1_S1_S1_S1_S1_S1_S1_S1_S1_S1_S1_S1_S1_S1_iiidddi:
[----:B------:R-:W-:Y:S01]  /*0000*/  LDC R1, c[0x0][0x37c] ;  /* 0x0000df00ff017b82 */ /* 0x000fe20000000800 */
[----:B------:R-:W0:Y:S07]  /*0010*/  S2R R5, SR_TID.Y ;  /* 0x0000000000057919 */ /* 0x000e2e0000002200 */
[----:B------:R-:W1:Y:S01]  /*0020*/  LDC R20, c[0x0][0x360] ;  /* 0x0000d800ff147b82 */ /* 0x000e620000000800 */
[----:B------:R-:W2:Y:S01]  /*0030*/  LDCU.64 UR8, c[0x0][0x400] ;  /* 0x00008000ff0877ac */ /* 0x000ea20008000a00 */
[----:B------:R-:W1:Y:S01]  /*0040*/  S2R R3, SR_TID.X ;  /* 0x0000000000037919 */ /* 0x000e620000002100 */
[----:B------:R-:W3:Y:S01]  /*0050*/  LDCU UR4, c[0x0][0x408] ;  /* 0x00008100ff0477ac */ /* 0x000ee20008000800 */
[----:B------:R-:W4:Y:S04]  /*0060*/  S2R R7, SR_TID.Z ;  /* 0x0000000000077919 */ /* 0x000f280000002300 */
[----:B------:R-:W0:Y:S08]  /*0070*/  S2UR UR6, SR_CTAID.Y ;  /* 0x00000000000679c3 */ /* 0x000e300000002600 */
[----:B------:R-:W0:Y:S08]  /*0080*/  LDC R0, c[0x0][0x364] ;  /* 0x0000d900ff007b82 */ /* 0x000e300000000800 */
[----:B------:R-:W1:Y:S08]  /*0090*/  S2UR UR5, SR_CTAID.X ;  /* 0x00000000000579c3 */ /* 0x000e700000002500 */
[----:B------:R-:W4:Y:S08]  /*00a0*/  S2UR UR7, SR_CTAID.Z ;  /* 0x00000000000779c3 */ /* 0x000f300000002700 */
[----:B------:R-:W4:Y:S01]  /*00b0*/  LDC R8, c[0x0][0x368] ;  /* 0x0000da00ff087b82 */ /* 0x000f220000000800 */
[----:B0-----:R-:W-:-:S05]  /*00c0*/  IMAD R0, R0, UR6, R5 ;  /* 0x0000000600007c24 */ /* 0x001fca000f8e0205 */
[----:B--2---:R-:W-:Y:S01]  /*00d0*/  ISETP.GE.AND P0, PT, R0, UR9, PT ;  /* 0x0000000900007c0c */ /* 0x004fe2000bf06270 */
[----:B-1----:R-:W-:-:S05]  /*00e0*/  IMAD R20, R20, UR5, R3 ;  /* 0x0000000514147c24 */ /* 0x002fca000f8e0203 */
[----:B------:R-:W-:Y:S01]  /*00f0*/  ISETP.GE.OR P0, PT, R20, UR8, P0 ;  /* 0x0000000814007c0c */ /* 0x000fe20008706670 */
[----:B----4-:R-:W-:-:S05]  /*0100*/  IMAD R8, R8, UR7, R7 ;  /* 0x0000000708087c24 */ /* 0x010fca000f8e0207 */
[----:B---3--:R-:W-:-:S13]  /*0110*/  ISETP.GE.OR P0, PT, R8, UR4, P0 ;  /* 0x0000000408007c0c */ /* 0x008fda0008706670 */
[----:B------:R-:W-:Y:S05]  /*0120*/  @P0 EXIT ;  /* 0x000000000000094d */ /* 0x000fea0003800000 */
[----:B------:R-:W0:Y:S01]  /*0130*/  I2F.F64.U32 R2, R0 ;  /* 0x0000000000027312 */ /* 0x000e220000201800 */
[----:B------:R-:W-:Y:S01]  /*0140*/  UIADD3 UR5, UPT, UPT, UR9, -0x1, URZ ;  /* 0xffffffff09057890 */ /* 0x000fe2000fffe0ff */
[----:B------:R-:W-:Y:S01]  /*0150*/  IMAD.MOV.U32 R6, RZ, RZ, RZ ;  /* 0x000000ffff067224 */ /* 0x000fe200078e00ff */
[----:B------:R-:W-:Y:S01]  /*0160*/  UIADD3 UR4, UPT, UPT, UR4, -0x1, URZ ;  /* 0xffffffff04047890 */ /* 0x000fe2000fffe0ff */
[C---:B------:R-:W-:Y:S01]  /*0170*/  VIADD R12, R0.reuse, 0x1 ;  /* 0x00000001000c7836 */ /* 0x040fe20000000000 */
[----:B------:R-:W1:Y:S01]  /*0180*/  LDCU.64 UR6, c[0x0][0x410] ;  /* 0x00008200ff0677ac */ /* 0x000e620008000a00 */
[C---:B------:R-:W-:Y:S02]  /*0190*/  VIADD R16, R0.reuse, 0x2 ;  /* 0x0000000200107836 */ /* 0x040fe40000000000 */
[----:B------:R-:W2:Y:S01]  /*01a0*/  I2F.F64.U32 R10, R8 ;  /* 0x00000008000a7312 */ /* 0x000ea20000201800 */
[----:B------:R-:W-:Y:S02]  /*01b0*/  VIADD R18, R0, 0xffffffff ;  /* 0xffffffff00127836 */ /* 0x000fe40000000000 */
[----:B------:R-:W-:Y:S01]  /*01c0*/  IMAD.MOV.U32 R14, RZ, RZ, RZ ;  /* 0x000000ffff0e7224 */ /* 0x000fe200078e00ff */
[----:B0-----:R-:W-:Y:S01]  /*01d0*/  DSETP.MAX.AND P0, P1, RZ, R2, PT ;  /* 0x00000002ff00722a */ /* 0x001fe2000390f000 */
[----:B------:R-:W-:-:S03]  /*01e0*/  IMAD.MOV.U32 R9, RZ, RZ, R3 ;  /* 0x000000ffff097224 */ /* 0x000fc600078e0003 */
[----:B------:R-:W0:Y:S01]  /*01f0*/  I2F.F64.U32 R4, UR5 ;  /* 0x0000000500047d12 */ /* 0x000e220008201800 */
[----:B------:R-:W-:Y:S02]  /*0200*/  IMAD.MOV.U32 R7, RZ, RZ, R2 ;  /* 0x000000ffff077224 */ /* 0x000fe400078e0002 */
[----:B------:R-:W-:Y:S01]  /*0210*/  IMAD.MOV.U32 R2, RZ, RZ, RZ ;  /* 0x000000ffff027224 */ /* 0x000fe200078e00ff */
[----:B------:R-:W-:-:S04]  /*0220*/  FSEL R13, R6, R9, P0 ;  /* 0x00000009060d7208 */ /* 0x000fc80000000000 */
[----:B------:R-:W-:Y:S01]  /*0230*/  SEL R2, R2, R7, P0 ;  /* 0x0000000702027207 */ /* 0x000fe20000000000 */
[----:B------:R-:W-:Y:S01]  /*0240*/  I2F.F64.U32 R28, UR4 ;  /* 0x00000004001c7d12 */ /* 0x000fe20008201800 */
[----:B------:R-:W-:Y:S01]  /*0250*/  UIADD3 UR4, UPT, UPT, UR8, -0x1, URZ ;  /* 0xffffffff08047890 */ /* 0x000fe2000fffe0ff */
[----:B------:R-:W-:Y:S01]  /*0260*/  @P1 LOP3.LUT R13, R9, 0x80000, RZ, 0xfc, !PT ;  /* 0x00080000090d1812 */ /* 0x000fe200078efcff */
[----:B--2---:R-:W-:-:S04]  /*0270*/  IMAD.MOV.U32 R9, RZ, RZ, R10 ;  /* 0x000000ffff097224 */ /* 0x004fc800078e000a */
[----:B------:R-:W-:Y:S01]  /*0280*/  IMAD.MOV.U32 R3, RZ, RZ, R13 ;  /* 0x000000ffff037224 */ /* 0x000fe200078e000d */
[----:B------:R-:W-:Y:S05]  /*0290*/  I2F.F64.U32 R16, R16 ;  /* 0x0000001000107312 */ /* 0x000fea0000201800 */
[----:B0-----:R-:W-:-:S03]  /*02a0*/  DSETP.GT.AND P0, PT, R2, R4, PT ;  /* 0x000000040200722a */ /* 0x001fc60003f04000 */
[----:B------:R-:W0:Y:S03]  /*02b0*/  I2F.F64.U32 R12, R12 ;  /* 0x0000000c000c7312 */ /* 0x000e260000201800 */
[----:B------:R-:W-:Y:S02]  /*02c0*/  FSEL R2, R4, R2, P0 ;  /* 0x0000000204027208 */ /* 0x000fe40000000000 */
[----:B------:R-:W-:Y:S01]  /*02d0*/  FSEL R3, R5, R3, P0 ;  /* 0x0000000305037208 */ /* 0x000fe20000000000 */
[----:B------:R-:W-:Y:S02]  /*02e0*/  DSETP.MAX.AND P0, P1, RZ, R10, PT ;  /* 0x0000000aff00722a */ /* 0x000fe4000390f000 */
[----:B------:R-:W2:Y:S01]  /*02f0*/  I2F.F64 R18, R18 ;  /* 0x0000001200127312 */ /* 0x000ea20000201c00 */
[----:B0-----:R-:W-:-:S07]  /*0300*/  DSETP.MAX.AND P2, P3, RZ, R12, PT ;  /* 0x0000000cff00722a */ /* 0x001fce0003b4f000 */
[----:B------:R0:W-:Y:S01]  /*0310*/  F2I.F64.TRUNC R3, R2 ;  /* 0x0000000200037311 */ /* 0x0001e2000030d100 */
[----:B------:R-:W-:Y:S02]  /*0320*/  IMAD.MOV.U32 R15, RZ, RZ, R12 ;  /* 0x000000ffff0f7224 */ /* 0x000fe400078e000c */
[----:B------:R-:W-:Y:S02]  /*0330*/  IMAD.MOV.U32 R12, RZ, RZ, RZ ;  /* 0x000000ffff0c7224 */ /* 0x000fe400078e00ff */
[----:B------:R-:W-:Y:S01]  /*0340*/  IMAD.MOV.U32 R10, RZ, RZ, R13 ;  /* 0x000000ffff0a7224 */ /* 0x000fe200078e000d */
[----:B------:R-:W-:Y:S01]  /*0350*/  SEL R14, R14, R15, P2 ;  /* 0x0000000f0e0e7207 */ /* 0x000fe20001000000 */
[----:B--2---:R-:W-:Y:S01]  /*0360*/  DSETP.MAX.AND P4, P5, RZ, R18, PT ;  /* 0x00000012ff00722a */ /* 0x004fe20003d8f000 */
[----:B------:R-:W-:Y:S01]  /*0370*/  SEL R12, R12, R9, P0 ;  /* 0x000000090c0c7207 */ /* 0x000fe20000000000 */
[----:B------:R-:W-:Y:S01]  /*0380*/  IMAD.MOV.U32 R9, RZ, RZ, RZ ;  /* 0x000000ffff097224 */ /* 0x000fe200078e00ff */
[----:B------:R-:W2:Y:S01]  /*0390*/  I2F.F64 R6, R20 ;  /* 0x0000001400067312 */ /* 0x000ea20000201c00 */
[----:B0-----:R-:W-:-:S02]  /*03a0*/  IMAD.MOV.U32 R2, RZ, RZ, RZ ;  /* 0x000000ffff027224 */ /* 0x001fc400078e00ff */
[----:B------:R-:W-:Y:S01]  /*03b0*/  IMAD.MOV.U32 R25, RZ, RZ, R18 ;  /* 0x000000ffff197224 */ /* 0x000fe200078e0012 */
[----:B------:R-:W-:Y:S02]  /*03c0*/  FSEL R9, R9, R10, P2 ;  /* 0x0000000a09097208 */ /* 0x000fe40001000000 */
[----:B------:R-:W-:Y:S02]  /*03d0*/  FSEL R13, R2, R11, P0 ;  /* 0x0000000b020d7208 */ /* 0x000fe40000000000 */
[----:B------:R-:W-:Y:S02]  /*03e0*/  @P1 LOP3.LUT R13, R11, 0x80000, RZ, 0xfc, !PT ;  /* 0x000800000b0d1812 */ /* 0x000fe400078efcff */
[----:B------:R-:W-:Y:S01]  /*03f0*/  @P3 LOP3.LUT R9, R10, 0x80000, RZ, 0xfc, !PT ;  /* 0x000800000a093812 */ /* 0x000fe200078efcff */
[----:B------:R-:W-:-:S03]  /*0400*/  VIADD R10, R0, 0xfffffffe ;  /* 0xfffffffe000a7836 */ /* 0x000fc60000000000 */
[----:B------:R-:W-:Y:S01]  /*0410*/  DSETP.GT.AND P2, PT, R12, R28, PT ;  /* 0x0000001c0c00722a */ /* 0x000fe20003f44000 */
[----:B------:R-:W-:Y:S01]  /*0420*/  IMAD.MOV.U32 R15, RZ, RZ, R9 ;  /* 0x000000ffff0f7224 */ /* 0x000fe200078e0009 */
[----:B--2---:R-:W-:Y:S01]  /*0430*/  DSETP.MAX.AND P0, P1, RZ, R6, PT ;  /* 0x00000006ff00722a */ /* 0x004fe2000390f000 */
[----:B------:R-:W0:Y:S01]  /*0440*/  I2F.F64 R10, R10 ;  /* 0x0000000a000a7312 */ /* 0x000e220000201c00 */
[----:B------:R-:W-:Y:S02]  /*0450*/  IMAD.MOV.U32 R2, RZ, RZ, R6 ;  /* 0x000000ffff027224 */ /* 0x000fe400078e0006 */
[----:B------:R-:W-:Y:S01]  /*0460*/  FSEL R22, R28, R12, P2 ;  /* 0x0000000c1c167208 */ /* 0x000fe20001000000 */
[----:B------:R-:W-:Y:S01]  /*0470*/  IMAD.MOV.U32 R6, RZ, RZ, RZ ;  /* 0x000000ffff067224 */ /* 0x000fe200078e00ff */
[----:B------:R-:W-:Y:S01]  /*0480*/  FSEL R23, R29, R13, P2 ;  /* 0x0000000d1d177208 */ /* 0x000fe20001000000 */
[----:B------:R-:W-:Y:S01]  /*0490*/  DSETP.MAX.AND P2, P6, RZ, R16, PT ;  /* 0x00000010ff00722a */ /* 0x000fe20003e4f000 */
[----:B------:R-:W-:Y:S01]  /*04a0*/  IMAD.MOV.U32 R13, RZ, RZ, R16 ;  /* 0x000000ffff0d7224 */ /* 0x000fe200078e0010 */
[----:B------:R-:W-:Y:S01]  /*04b0*/  DSETP.GT.AND P3, PT, R14, R4, PT ;  /* 0x000000040e00722a */ /* 0x000fe20003f64000 */
[----:B------:R-:W-:Y:S01]  /*04c0*/  IMAD.MOV.U32 R12, RZ, RZ, RZ ;  /* 0x000000ffff0c7224 */ /* 0x000fe200078e00ff */
[----:B------:R2:W3:Y:S02]  /*04d0*/  F2I.F64.TRUNC R0, R22 ;  /* 0x0000001600007311 */ /* 0x0004e4000030d100 */
[----:B------:R-:W-:-:S02]  /*04e0*/  FSEL R21, R6, R17, P2 ;  /* 0x0000001106157208 */ /* 0x000fc40001000000 */
[----:B------:R-:W-:Y:S01]  /*04f0*/  FSEL R14, R4, R14, P3 ;  /* 0x0000000e040e7208 */ /* 0x000fe20001800000 */
[----:B0-----:R-:W-:Y:S01]  /*0500*/  IMAD.MOV.U32 R27, RZ, RZ, R11 ;  /* 0x000000ffff1b7224 */ /* 0x001fe200078e000b */
[----:B------:R-:W-:Y:S02]  /*0510*/  FSEL R15, R5, R15, P3 ;  /* 0x0000000f050f7208 */ /* 0x000fe40001800000 */
[----:B------:R-:W-:Y:S01]  /*0520*/  SEL R12, R12, R13, P2 ;  /* 0x0000000d0c0c7207 */ /* 0x000fe20001000000 */
[----:B------:R-:W-:Y:S01]  /*0530*/  DSETP.MAX.AND P3, P2, RZ, R10, PT ;  /* 0x0000000aff00722a */ /* 0x000fe20003a6f000 */
[----:B------:R-:W-:Y:S01]  /*0540*/  @P6 LOP3.LUT R21, R17, 0x80000, RZ, 0xfc, !PT ;  /* 0x0008000011156812 */ /* 0x000fe200078efcff */
[----:B--2---:R-:W-:Y:S01]  /*0550*/  IMAD.MOV.U32 R23, RZ, RZ, R10 ;  /* 0x000000ffff177224 */ /* 0x004fe200078e000a */
[C---:B------:R-:W-:Y:S01]  /*0560*/  FSEL R17, R6.reuse, R19, P4 ;  /* 0x0000001306117208 */ /* 0x040fe20002000000 */
[----:B------:R-:W-:Y:S01]  /*0570*/  IMAD.MOV.U32 R10, RZ, RZ, RZ ;  /* 0x000000ffff0a7224 */ /* 0x000fe200078e00ff */
[----:B------:R-:W-:Y:S01]  /*0580*/  @P5 LOP3.LUT R17, R19, 0x80000, RZ, 0xfc, !PT ;  /* 0x0008000013115812 */ /* 0x000fe200078efcff */
[----:B------:R-:W-:Y:S01]  /*0590*/  IMAD.MOV.U32 R13, RZ, RZ, R21 ;  /* 0x000000ffff0d7224 */ /* 0x000fe200078e0015 */
[----:B------:R-:W0:Y:S01]  /*05a0*/  F2I.F64.TRUNC R9, R14 ;  /* 0x0000000e00097311 */ /* 0x000e22000030d100 */
[----:B------:R-:W-:-:S02]  /*05b0*/  FSEL R21, R6, R7, P0 ;  /* 0x0000000706157208 */ /* 0x000fc40000000000 */
[----:B------:R-:W-:Y:S01]  /*05c0*/  SEL R10, R10, R25, P4 ;  /* 0x000000190a0a7207 */ /* 0x000fe20002000000 */
[----:B------:R-:W-:Y:S01]  /*05d0*/  IMAD.MOV.U32 R11, RZ, RZ, R17 ;  /* 0x000000ffff0b7224 */ /* 0x000fe200078e0011 */
[--C-:B------:R-:W-:Y:S01]  /*05e0*/  DSETP.GT.AND P4, PT, R12, R4.reuse, PT ;  /* 0x000000040c00722a */ /* 0x100fe20003f84000 */
[----:B------:R-:W-:Y:S02]  /*05f0*/  FSEL R25, R6, R27, P3 ;  /* 0x0000001b06197208 */ /* 0x000fe40001800000 */
[----:B------:R-:W2:Y:S01]  /*0600*/  I2F.F64 R14, UR4 ;  /* 0x00000004000e7d12 */ /* 0x000ea20008201c00 */
[----:B------:R-:W-:Y:S01]  /*0610*/  @P2 LOP3.LUT R25, R27, 0x80000, RZ, 0xfc, !PT ;  /* 0x000800001b192812 */ /* 0x000fe200078efcff */
[--C-:B------:R-:W-:Y:S01]  /*0620*/  DSETP.GT.AND P5, PT, R10, R4.reuse, PT ;  /* 0x000000040a00722a */ /* 0x100fe20003fa4000 */
[----:B------:R-:W-:Y:S01]  /*0630*/  FSEL R16, R4, R12, P4 ;  /* 0x0000000c04107208 */ /* 0x000fe20002000000 */
[----:B------:R-:W-:Y:S01]  /*0640*/  IMAD.MOV.U32 R12, RZ, RZ, RZ ;  /* 0x000000ffff0c7224 */ /* 0x000fe200078e00ff */
[----:B------:R-:W-:Y:S01]  /*0650*/  FSEL R17, R5, R13, P4 ;  /* 0x0000000d05117208 */ /* 0x000fe20002000000 */
[----:B------:R-:W-:Y:S01]  /*0660*/  IMAD.MOV.U32 R13, RZ, RZ, R25 ;  /* 0x000000ffff0d7224 */ /* 0x000fe200078e0019 */
[----:B------:R-:W-:Y:S01]  /*0670*/  @P1 LOP3.LUT R21, R7, 0x80000, RZ, 0xfc, !PT ;  /* 0x0008000007151812 */ /* 0x000fe200078efcff */
[----:B------:R-:W4:Y:S01]  /*0680*/  LDCU.64 UR4, c[0x0][0x358] ;  /* 0x00006b00ff0477ac */ /* 0x000f220008000a00 */
[----:B------:R-:W-:Y:S01]  /*0690*/  FSEL R19, R5, R11, P5 ;  /* 0x0000000b05137208 */ /* 0x000fe20002800000 */
[----:B------:R-:W-:Y:S01]  /*06a0*/  IMAD.MOV.U32 R11, RZ, RZ, RZ ;  /* 0x000000ffff0b7224 */ /* 0x000fe200078e00ff */
[----:B------:R-:W-:Y:S01]  /*06b0*/  SEL R12, R12, R23, P3 ;  /* 0x000000170c0c7207 */ /* 0x000fe20001800000 */
[----:B------:R-:W-:Y:S01]  /*06c0*/  IMAD.MOV.U32 R7, RZ, RZ, R21 ;  /* 0x000000ffff077224 */ /* 0x000fe200078e0015 */
[----:B------:R-:W-:Y:S01]  /*06d0*/  FSEL R18, R4, R10, P5 ;  /* 0x0000000a04127208 */ /* 0x000fe20002800000 */
[----:B------:R-:W1:Y:S01]  /*06e0*/  F2I.F64.TRUNC R17, R16 ;  /* 0x0000001000117311 */ /* 0x000e62000030d100 */
[----:B------:R-:W-:Y:S01]  /*06f0*/  SEL R6, R11, R2, P0 ;  /* 0x000000020b067207 */ /* 0x000fe20000000000 */
[----:B------:R-:W4:Y:S01]  /*0700*/  LDC.64 R22, c[0x0][0x3d0] ;  /* 0x0000f400ff167b82 */ /* 0x000f220000000a00 */
[----:B------:R-:W-:Y:S01]  /*0710*/  DSETP.GT.AND P2, PT, R12, R4, PT ;  /* 0x000000040c00722a */ /* 0x000fe20003f44000 */
[----:B---3--:R-:W-:-:S02]  /*0720*/  IMAD R21, R0, UR9, R3 ;  /* 0x0000000900157c24 */ /* 0x008fc4000f8e0203 */
[----:B0-----:R-:W-:Y:S01]  /*0730*/  IMAD R9, R0, UR9, R9 ;  /* 0x0000000900097c24 */ /* 0x001fe2000f8e0209 */
[----:B--2---:R-:W-:Y:S01]  /*0740*/  DSETP.GT.AND P0, PT, R6, R14, PT ;  /* 0x0000000e0600722a */ /* 0x004fe20003f04000 */
[----:B------:R-:W0:Y:S01]  /*0750*/  F2I.F64.TRUNC R19, R18 ;  /* 0x0000001200137311 */ /* 0x000e22000030d100 */
[----:B------:R-:W-:Y:S02]  /*0760*/  FSEL R13, R5, R13, P2 ;  /* 0x0000000d050d7208 */ /* 0x000fe40001000000 */
[----:B------:R-:W-:Y:S02]  /*0770*/  FSEL R12, R4, R12, P2 ;  /* 0x0000000c040c7208 */ /* 0x000fe40001000000 */
[----:B------:R-:W-:Y:S01]  /*0780*/  FSEL R10, R14, R6, P0 ;  /* 0x000000060e0a7208 */ /* 0x000fe20000000000 */
[----:B------:R-:W2:Y:S01]  /*0790*/  LDC.64 R4, c[0x0][0x388] ;  /* 0x0000e200ff047b82 */ /* 0x000ea20000000a00 */
[----:B------:R-:W-:Y:S01]  /*07a0*/  FSEL R11, R15, R7, P0 ;  /* 0x000000070f0b7208 */ /* 0x000fe20000000000 */
[----:B------:R-:W3:Y:S01]  /*07b0*/  F2I.F64.TRUNC R13, R12 ;  /* 0x0000000c000d7311 */ /* 0x000ee2000030d100 */
[----:B-1----:R-:W-:-:S05]  /*07c0*/  IMAD R17, R0, UR9, R17 ;  /* 0x0000000900117c24 */ /* 0x002fca000f8e0211 */
[----:B------:R-:W1:Y:S01]  /*07d0*/  LDC.64 R6, c[0x0][0x3d8] ;  /* 0x0000f600ff067b82 */ /* 0x000e620000000a00 */
[C---:B0-----:R-:W-:Y:S01]  /*07e0*/  IMAD R19, R0.reuse, UR9, R19 ;  /* 0x0000000900137c24 */ /* 0x041fe2000f8e0213 */
[----:B------:R-:W0:Y:S01]  /*07f0*/  F2I.F64.TRUNC R2, R10 ;  /* 0x0000000a00027311 */ /* 0x000e22000030d100 */
[----:B---3--:R-:W-:Y:S02]  /*0800*/  IMAD R25, R0, UR9, R13 ;  /* 0x0000000900197c24 */ /* 0x008fe4000f8e020d */
[--C-:B0-----:R-:W-:Y:S02]  /*0810*/  IMAD R37, R17, UR8, R2.reuse ;  /* 0x0000000811257c24 */ /* 0x101fe4000f8e0202 */
[--C-:B------:R-:W-:Y:S02]  /*0820*/  IMAD R0, R21, UR8, R2.reuse ;  /* 0x0000000815007c24 */ /* 0x100fe4000f8e0202 */
[--C-:B------:R-:W-:Y:S02]  /*0830*/  IMAD R9, R9, UR8, R2.reuse ;  /* 0x0000000809097c24 */ /* 0x100fe4000f8e0202 */
[----:B------:R-:W-:-:S02]  /*0840*/  IMAD R13, R19, UR8, R2 ;  /* 0x00000008130d7c24 */ /* 0x000fc4000f8e0202 */
[----:B------:R-:W-:Y:S02]  /*0850*/  IMAD R17, R25, UR8, R2 ;  /* 0x0000000819117c24 */ /* 0x000fe4000f8e0202 */
[----:B--2---:R-:W-:-:S04]  /*0860*/  IMAD.WIDE R26, R0, 0x8, R4 ;  /* 0x00000008001a7825 */ /* 0x004fc800078e0204 */
[C---:B----4-:R-:W-:Y:S02]  /*0870*/  IMAD.WIDE R22, R0.reuse, 0x8, R22 ;  /* 0x0000000800167825 */ /* 0x050fe400078e0216 */
[----:B------:R-:W5:Y:S02]  /*0880*/  LDG.E.64 R26, desc[UR4][R26.64] ;  /* 0x000000041a1a7981 */ /* 0x000f64000c1e1b00 */
[----:B-1----:R-:W-:Y:S02]  /*0890*/  IMAD.WIDE R30, R0, 0x8, R6 ;  /* 0x00000008001e7825 */ /* 0x002fe400078e0206 */
[----:B------:R-:W5:Y:S02]  /*08a0*/  LDG.E.64 R22, desc[UR4][R22.64] ;  /* 0x0000000416167981 */ /* 0x000f64000c1e1b00 */
[--C-:B------:R-:W-:Y:S02]  /*08b0*/  IMAD.WIDE R16, R17, 0x8, R4.reuse ;  /* 0x0000000811107825 */ /* 0x100fe400078e0204 */
[----:B------:R-:W5:Y:S02]  /*08c0*/  LDG.E.64 R30, desc[UR4][R30.64] ;  /* 0x000000041e1e7981 */ /* 0x000f64000c1e1b00 */
[----:B------:R-:W-:-:S02]  /*08d0*/  IMAD.WIDE R12, R13, 0x8, R4 ;  /* 0x000000080d0c7825 */ /* 0x000fc400078e0204 */
[----:B------:R-:W5:Y:S02]  /*08e0*/  LDG.E.64 R16, desc[UR4][R16.64] ;  /* 0x0000000410107981 */ /* 0x000f64000c1e1b00 */
[--C-:B------:R-:W-:Y:S02]  /*08f0*/  IMAD.WIDE R18, R9, 0x8, R4.reuse ;  /* 0x0000000809127825 */ /* 0x100fe400078e0204 */
[----:B------:R-:W5:Y:S02]  /*0900*/  LDG.E.64 R12, desc[UR4][R12.64] ;  /* 0x000000040c0c7981 */ /* 0x000f64000c1e1b00 */
[----:B------:R-:W-:Y:S02]  /*0910*/  IMAD.WIDE R36, R37, 0x8, R4 ;  /* 0x0000000825247825 */ /* 0x000fe400078e0204 */
[----:B------:R-:W5:Y:S04]  /*0920*/  LDG.E.64 R18, desc[UR4][R18.64] ;  /* 0x0000000412127981 */ /* 0x000f68000c1e1b00 */
[----:B------:R-:W5:Y:S01]  /*0930*/  LDG.E.64 R36, desc[UR4][R36.64] ;  /* 0x0000000424247981 */ /* 0x000f62000c1e1b00 */
[----:B------:R-:W-:-:S10]  /*0940*/  DADD R4, -RZ, |UR6| ;  /* 0x40000006ff047e29 */ /* 0x000fd40008000100 */
[----:B------:R-:W-:Y:S01]  /*0950*/  IMAD.MOV.U32 R6, RZ, RZ, R4 ;  /* 0x000000ffff067224 */ /* 0x000fe200078e0004 */
[----:B------:R-:W-:-:S07]  /*0960*/  MOV R4, 0x980 ;  /* 0x0000098000047802 */ /* 0x000fce0000000f00 */
[----:B-----5:R-:W-:Y:S05]  /*0970*/  CALL.REL.NOINC `($_Z30surface_redistance_step_backupPdPKdS1_S1_S1_S1_S1_S1_S1_S1_S1_S1_S1_S1_S1_S1_iiidddi$__internal_accurate_pow) ;  /* 0x0000003800ec7944 */ /* 0x020fea0003c00000 */
[----:B------:R-:W0:Y:S01]  /*0980*/  LDC.64 R24, c[0x0][0x410] ;  /* 0x00010400ff187b82 */ /* 0x000e220000000a00 */
[----:B------:R-:W-:Y:S01]  /*0990*/  IMAD.MOV.U32 R7, RZ, RZ, R5 ;  /* 0x000000ffff077224 */ /* 0x000fe200078e0005 */
[C---:B0-----:R-:W-:Y:S02]  /*09a0*/  DADD R10, R24.reuse, 2 ;  /* 0x40000000180a7429 */ /* 0x041fe40000000000 */
[C---:B------:R-:W-:Y:S02]  /*09b0*/  DSETP.NEU.AND P0, PT, R24.reuse, RZ, PT ;  /* 0x000000ff1800722a */ /* 0x040fe40003f0d000 */
[----:B------:R-:W-:-:S06]  /*09c0*/  DSETP.NEU.AND P2, PT, R24, 1, PT ;  /* 0x3ff000001800742a */ /* 0x000fcc0003f4d000 */
[----:B------:R-:W-:-:S04]  /*09d0*/  LOP3.LUT R10, R11, 0x7ff00000, RZ, 0xc0, !PT ;  /* 0x7ff000000b0a7812 */ /* 0x000fc800078ec0ff */
[----:B------:R-:W-:Y:S02]  /*09e0*/  ISETP.NE.AND P1, PT, R10, 0x7ff00000, PT ;  /* 0x7ff000000a00780c */ /* 0x000fe40003f25270 */
[----:B------:R-:W-:-:S11]  /*09f0*/  @!P0 CS2R R6, SRZ ;  /* 0x0000000000068805 */ /* 0x000fd6000001ff00 */
[----:B------:R-:W-:Y:S05]  /*0a00*/  @P1 BRA `(.L_x_0) ;  /* 0x0000000000181947 */ /* 0x000fea0003800000 */
[----:B------:R-:W-:-:S14]  /*0a10*/  DSETP.NAN.AND P0, PT, R24, R24, PT ;  /* 0x000000181800722a */ /* 0x000fdc0003f08000 */
[----:B------:R-:W-:Y:S01]  /*0a20*/  @P0 DADD R6, R24, 2 ;  /* 0x4000000018060429 */ /* 0x000fe20000000000 */
[----:B------:R-:W-:Y:S10]  /*0a30*/  @P0 BRA `(.L_x_0) ;  /* 0x00000000000c0947 */ /* 0x000ff40003800000 */
[----:B------:R-:W-:-:S14]  /*0a40*/  DSETP.NEU.AND P0, PT, |R24|, +INF , PT ;  /* 0x7ff000001800742a */ /* 0x000fdc0003f0d200 */
[----:B------:R-:W-:Y:S02]  /*0a50*/  @!P0 IMAD.MOV.U32 R6, RZ, RZ, 0x0 ;  /* 0x00000000ff068424 */ /* 0x000fe400078e00ff */
[----:B------:R-:W-:-:S07]  /*0a60*/  @!P0 IMAD.MOV.U32 R7, RZ, RZ, 0x7ff00000 ;  /* 0x7ff00000ff078424 */ /* 0x000fce00078e00ff */
.L_x_0:
[----:B------:R-:W-:Y:S01]  /*0a70*/  FSEL R39, R7, 1.875, P2 ;  /* 0x3ff0000007277808 */ /* 0x000fe20001000000 */
[----:B------:R-:W-:Y:S01]  /*0a80*/  DADD R4, R18, R18 ;  /* 0x0000000012047229 */ /* 0x000fe20000000012 */
[----:B------:R-:W-:Y:S01]  /*0a90*/  FSEL R38, R6, RZ, P2 ;  /* 0x000000ff06267208 */ /* 0x000fe20001000000 */
[C---:B------:R-:W-:Y:S01]  /*0aa0*/  DADD R24, R26.reuse, R26 ;  /* 0x000000001a187229 */ /* 0x040fe2000000001a */
[----:B------:R-:W0:Y:S01]  /*0ab0*/  MUFU.RCP64H R7, R39 ;  /* 0x0000002700077308 */ /* 0x000e220000001800 */
[----:B------:R-:W-:Y:S01]  /*0ac0*/  IMAD.MOV.U32 R6, RZ, RZ, 0x1 ;  /* 0x00000001ff067424 */ /* 0x000fe200078e00ff */
[----:B------:R-:W-:Y:S03]  /*0ad0*/  BSSY.RECONVERGENT B1, `(.L_x_1) ;  /* 0x0000020000017945 */ /* 0x000fe60003800200 */
[----:B------:R-:W-:Y:S02]  /*0ae0*/  DADD R4, R26, -R4 ;  /* 0x000000001a047229 */ /* 0x000fe40000000804 */
[----:B------:R-:W-:-:S06]  /*0af0*/  DADD R34, R12, -R24 ;  /* 0x000000000c227229 */ /* 0x000fcc0000000818 */
[----:B------:R-:W-:Y:S02]  /*0b00*/  DADD R4, R36, R4 ;  /* 0x0000000024047229 */ /* 0x000fe40000000004 */
[----:B------:R-:W-:Y:S02]  /*0b10*/  DADD R34, R18, R34 ;  /* 0x0000000012227229 */ /* 0x000fe40000000022 */
[----:B0-----:R-:W-:-:S06]  /*0b20*/  DFMA R10, -R38, R6, 1 ;  /* 0x3ff00000260a742b */ /* 0x001fcc0000000106 */
[----:B------:R-:W-:Y:S02]  /*0b30*/  DSETP.GEU.AND P0, PT, |R34|, |R4|, PT ;  /* 0x400000042200722a */ /* 0x000fe40003f0e200 */
[----:B------:R-:W-:-:S04]  /*0b40*/  DFMA R10, R10, R10, R10 ;  /* 0x0000000a0a0a722b */ /* 0x000fc8000000000a */
[----:B------:R-:W-:Y:S02]  /*0b50*/  FSEL R32, R34, R4, !P0 ;  /* 0x0000000422207208 */ /* 0x000fe40004000000 */
[----:B------:R-:W-:Y:S02]  /*0b60*/  FSEL R33, R35, R5, !P0 ;  /* 0x0000000523217208 */ /* 0x000fe40004000000 */
[----:B------:R-:W-:Y:S02]  /*0b70*/  DFMA R10, R6, R10, R6 ;  /* 0x0000000a060a722b */ /* 0x000fe40000000006 */
[----:B------:R-:W-:Y:S02]  /*0b80*/  DMUL R6, R34, R4 ;  /* 0x0000000422067228 */ /* 0x000fe40000000000 */
[----:B------:R-:W-:-:S04]  /*0b90*/  DMUL R4, R32, 0.5 ;  /* 0x3fe0000020047828 */ /* 0x000fc80000000000 */
[----:B------:R-:W-:Y:S02]  /*0ba0*/  DFMA R32, -R38, R10, 1 ;  /* 0x3ff000002620742b */ /* 0x000fe4000000010a */
[----:B------:R-:W-:-:S06]  /*0bb0*/  DSETP.GEU.AND P0, PT, R6, RZ, PT ;  /* 0x000000ff0600722a */ /* 0x000fcc0003f0e000 */
[----:B------:R-:W-:Y:S01]  /*0bc0*/  DFMA R32, R10, R32, R10 ;  /* 0x000000200a20722b */ /* 0x000fe2000000000a */
[----:B------:R-:W-:Y:S02]  /*0bd0*/  FSEL R10, R4, RZ, P0 ;  /* 0x000000ff040a7208 */ /* 0x000fe40000000000 */
[----:B------:R-:W-:-:S04]  /*0be0*/  FSEL R11, R5, RZ, P0 ;  /* 0x000000ff050b7208 */ /* 0x000fc80000000000 */
[----:B------:R-:W-:Y:S02]  /*0bf0*/  FSETP.GEU.AND P1, PT, |R11|, 6.5827683646048100446e-37, PT ;  /* 0x036000000b00780b */ /* 0x000fe40003f2e200 */
[----:B------:R-:W-:-:S08]  /*0c00*/  DMUL R40, R32, R10 ;  /* 0x0000000a20287228 */ /* 0x000fd00000000000 */
[----:B------:R-:W-:-:S08]  /*0c10*/  DFMA R4, -R38, R40, R10 ;  /* 0x000000282604722b */ /* 0x000fd0000000010a */
[----:B------:R-:W-:-:S10]  /*0c20*/  DFMA R40, R32, R4, R40 ;  /* 0x000000042028722b */ /* 0x000fd40000000028 */
[----:B------:R-:W-:-:S05]  /*0c30*/  FFMA R4, RZ, R39, R41 ;  /* 0x00000027ff047223 */ /* 0x000fca0000000029 */
[----:B------:R-:W-:-:S13]  /*0c40*/  FSETP.GT.AND P0, PT, |R4|, 1.469367938527859385e-39, PT ;  /* 0x001000000400780b */ /* 0x000fda0003f04200 */
[----:B------:R-:W-:Y:S05]  /*0c50*/  @P0 BRA P1, `(.L_x_2) ;  /* 0x00000000001c0947 */ /* 0x000fea0000800000 */
[----:B------:R-:W-:Y:S01]  /*0c60*/  IMAD.MOV.U32 R5, RZ, RZ, R11 ;  /* 0x000000ffff057224 */ /* 0x000fe200078e000b */
[----:B------:R-:W-:Y:S01]  /*0c70*/  MOV R4, 0xcb0 ;  /* 0x00000cb000047802 */ /* 0x000fe20000000f00 */
[----:B------:R-:W-:Y:S02]  /*0c80*/  IMAD.MOV.U32 R6, RZ, RZ, R38 ;  /* 0x000000ffff067224 */ /* 0x000fe400078e0026 */
[----:B------:R-:W-:-:S07]  /*0c90*/  IMAD.MOV.U32 R7, RZ, RZ, R39 ;  /* 0x000000ffff077224 */ /* 0x000fce00078e0027 */
[----:B------:R-:W-:Y:S05]  /*0ca0*/  CALL.REL.NOINC `($__internal_0_$__cuda_sm20_div_rn_f64_full) ;  /* 0x0000002c00d87944 */ /* 0x000fea0003c00000 */
[----:B------:R-:W-:Y:S02]  /*0cb0*/  IMAD.MOV.U32 R40, RZ, RZ, R6 ;  /* 0x000000ffff287224 */ /* 0x000fe400078e0006 */
[----:B------:R-:W-:-:S07]  /*0cc0*/  IMAD.MOV.U32 R41, RZ, RZ, R5 ;  /* 0x000000ffff297224 */ /* 0x000fce00078e0005 */
.L_x_2:
[----:B------:R-:W-:Y:S05]  /*0cd0*/  BSYNC.RECONVERGENT B1 ;  /* 0x0000000000017941 */ /* 0x000fea0003800200 */
.L_x_1:
[----:B------:R-:W0:Y:S01]  /*0ce0*/  MUFU.RCP64H R5, R23 ;  /* 0x0000001700057308 */ /* 0x000e220000001800 */
[----:B------:R-:W-:Y:S01]  /*0cf0*/  IMAD.MOV.U32 R4, RZ, RZ, 0x1 ;  /* 0x00000001ff047424 */ /* 0x000fe200078e00ff */
[----:B------:R-:W1:Y:S01]  /*0d00*/  LDCU.64 UR6, c[0x0][0x410] ;  /* 0x00008200ff0677ac */ /* 0x000e620008000a00 */
[----:B------:R-:W-:Y:S04]  /*0d10*/  BSSY.RECONVERGENT B1, `(.L_x_3) ;  /* 0x0000017000017945 */ /* 0x000fe80003800200 */
[C---:B0-----:R-:W-:Y:S02]  /*0d20*/  DFMA R6, -R22.reuse, R4, 1 ;  /* 0x3ff000001606742b */ /* 0x041fe40000000104 */
[----:B-1----:R-:W-:-:S06]  /*0d30*/  DSETP.NEU.AND P0, PT, R22, UR6, PT ;  /* 0x0000000616007e2a */ /* 0x002fcc000bf0d000 */
[----:B------:R-:W-:Y:S01]  /*0d40*/  DFMA R6, R6, R6, R6 ;  /* 0x000000060606722b */ /* 0x000fe20000000006 */
[----:B------:R-:W-:Y:S02]  /*0d50*/  FSEL R10, R18, RZ, !P0 ;  /* 0x000000ff120a7208 */ /* 0x000fe40004000000 */
[----:B------:R-:W-:-:S05]  /*0d60*/  FSEL R11, R19, RZ, !P0 ;  /* 0x000000ff130b7208 */ /* 0x000fca0004000000 */
[----:B------:R-:W-:Y:S02]  /*0d70*/  DFMA R6, R4, R6, R4 ;  /* 0x000000060406722b */ /* 0x000fe40000000004 */
[----:B------:R-:W-:-:S06]  /*0d80*/  DADD R10, -R26, R10 ;  /* 0x000000001a0a7229 */ /* 0x000fcc000000010a */
[----:B------:R-:W-:-:S04]  /*0d90*/  DFMA R4, -R22, R6, 1 ;  /* 0x3ff000001604742b */ /* 0x000fc80000000106 */
[----:B------:R-:W-:-:S04]  /*0da0*/  FSETP.GEU.AND P1, PT, |R11|, 6.5827683646048100446e-37, PT ;  /* 0x036000000b00780b */ /* 0x000fc80003f2e200 */
[----:B------:R-:W-:-:S08]  /*0db0*/  DFMA R4, R6, R4, R6 ;  /* 0x000000040604722b */ /* 0x000fd00000000006 */
        /* <DEDUP_REMOVED lines=11> */
[----:B------:R-:W-:-:S07]  /*0e70*/  IMAD.MOV.U32 R4, RZ, RZ, R6 ;  /* 0x000000ffff047224 */ /* 0x000fce00078e0006 */
.L_x_4:
[----:B------:R-:W-:Y:S05]  /*0e80*/  BSYNC.RECONVERGENT B1 ;  /* 0x0000000000017941 */ /* 0x000fea0003800200 */
.L_x_3:
[----:B------:R-:W0:Y:S01]  /*0e90*/  MUFU.RCP64H R11, R39 ;  /* 0x00000027000b7308 */ /* 0x000e220000001800 */
[----:B------:R-:W-:Y:S01]  /*0ea0*/  DADD R6, R12, R12 ;  /* 0x000000000c067229 */ /* 0x000fe2000000000c */
[----:B------:R-:W-:Y:S01]  /*0eb0*/  IMAD.MOV.U32 R10, RZ, RZ, 0x1 ;  /* 0x00000001ff0a7424 */ /* 0x000fe200078e00ff */
[----:B------:R-:W-:Y:S01]  /*0ec0*/  BSSY.RECONVERGENT B1, `(.L_x_5) ;  /* 0x000001f000017945 */ /* 0x000fe20003800200 */
[----:B------:R-:W-:-:S05]  /*0ed0*/  DFMA R22, -R22, R40, R4 ;  /* 0x000000281616722b */ /* 0x000fca0000000104 */
[----:B------:R-:W-:Y:S02]  /*0ee0*/  DADD R6, R26, -R6 ;  /* 0x000000001a067229 */ /* 0x000fe40000000806 */
[----:B0-----:R-:W-:-:S06]  /*0ef0*/  DFMA R18, -R38, R10, 1 ;  /* 0x3ff000002612742b */ /* 0x001fcc000000010a */
[----:B------:R-:W-:Y:S02]  /*0f00*/  DADD R6, R16, R6 ;  /* 0x0000000010067229 */ /* 0x000fe40000000006 */
[----:B------:R-:W-:-:S06]  /*0f10*/  DFMA R18, R18, R18, R18 ;  /* 0x000000121212722b */ /* 0x000fcc0000000012 */
[----:B------:R-:W-:Y:S02]  /*0f20*/  DSETP.GEU.AND P0, PT, |R34|, |R6|, PT ;  /* 0x400000062200722a */ /* 0x000fe40003f0e200 */
[----:B------:R-:W-:-:S04]  /*0f30*/  DFMA R18, R10, R18, R10 ;  /* 0x000000120a12722b */ /* 0x000fc8000000000a */
[----:B------:R-:W-:Y:S02]  /*0f40*/  FSEL R10, R34, R6, !P0 ;  /* 0x00000006220a7208 */ /* 0x000fe40004000000 */
[----:B------:R-:W-:Y:S01]  /*0f50*/  FSEL R11, R35, R7, !P0 ;  /* 0x00000007230b7208 */ /* 0x000fe20004000000 */
[----:B------:R-:W-:Y:S02]  /*0f60*/  DMUL R6, R34, R6 ;  /* 0x0000000622067228 */ /* 0x000fe40000000000 */
[----:B------:R-:W-:-:S03]  /*0f70*/  DFMA R16, -R38, R18, 1 ;  /* 0x3ff000002610742b */ /* 0x000fc60000000112 */
[----:B------:R-:W-:-:S03]  /*0f80*/  DMUL R10, R10, 0.5 ;  /* 0x3fe000000a0a7828 */ /* 0x000fc60000000000 */
[----:B------:R-:W-:Y:S02]  /*0f90*/  DSETP.GEU.AND P0, PT, R6, RZ, PT ;  /* 0x000000ff0600722a */ /* 0x000fe40003f0e000 */
[----:B------:R-:W-:-:S05]  /*0fa0*/  DFMA R16, R18, R16, R18 ;  /* 0x000000101210722b */ /* 0x000fca0000000012 */
        /* <DEDUP_REMOVED lines=16> */
.L_x_6:
[----:B------:R-:W-:Y:S05]  /*10b0*/  BSYNC.RECONVERGENT B1 ;  /* 0x0000000000017941 */ /* 0x000fea0003800200 */
.L_x_5:
        /* <DEDUP_REMOVED lines=10> */
[----:B------:R-:W-:-:S06]  /*1160*/  DADD R10, R26, -R10 ;  /* 0x000000001a0a7229 */ /* 0x000fcc000000080a */
        /* <DEDUP_REMOVED lines=15> */
.L_x_8:
[----:B------:R-:W-:Y:S05]  /*1260*/  BSYNC.RECONVERGENT B1 ;  /* 0x0000000000017941 */ /* 0x000fea0003800200 */
.L_x_7:
[C---:B------:R-:W-:Y:S01]  /*1270*/  VIADD R9, R20.reuse, 0x1 ;  /* 0x0000000114097836 */ /* 0x040fe20000000000 */
[----:B------:R-:W0:Y:S01]  /*1280*/  LDCU UR6, c[0x0][0x400] ;  /* 0x00008000ff0677ac */ /* 0x000e220008000800 */
[C---:B------:R-:W-:Y:S02]  /*1290*/  VIADD R12, R20.reuse, 0xffffffff ;  /* 0xffffffff140c7836 */ /* 0x040fe40000000000 */
[----:B------:R1:W2:Y:S01]  /*12a0*/  I2F.F64 R6, R9 ;  /* 0x0000000900067312 */ /* 0x0002a20000201c00 */
[C---:B------:R-:W-:Y:S02]  /*12b0*/  VIADD R10, R20.reuse, 0x2 ;  /* 0x00000002140a7836 */ /* 0x040fe40000000000 */
[----:B------:R-:W-:-:S05]  /*12c0*/  VIADD R20, R20, 0xfffffffe ;  /* 0xfffffffe14147836 */ /* 0x000fca0000000000 */
[----:B------:R-:W3:Y:S01]  /*12d0*/  I2F.F64 R12, R12 ;  /* 0x0000000c000c7312 */ /* 0x000ee20000201c00 */
[----:B-1----:R-:W-:Y:S01]  /*12e0*/  IMAD.MOV.U32 R9, RZ, RZ, RZ ;  /* 0x000000ffff097224 */ /* 0x002fe200078e00ff */
[----:B--2---:R-:W-:-:S06]  /*12f0*/  DSETP.MAX.AND P0, P2, RZ, R6, PT ;  /* 0x00000006ff00722a */ /* 0x004fcc0003a0f000 */
[----:B------:R-:W1:Y:S01]  /*1300*/  I2F.F64 R10, R10 ;  /* 0x0000000a000a7312 */ /* 0x000e620000201c00 */
[----:B------:R-:W-:Y:S02]  /*1310*/  IMAD.MOV.U32 R17, RZ, RZ, R6 ;  /* 0x000000ffff117224 */ /* 0x000fe400078e0006 */
[----:B------:R-:W-:Y:S01]  /*1320*/  IMAD.MOV.U32 R16, RZ, RZ, R7 ;  /* 0x000000ffff107224 */ /* 0x000fe200078e0007 */
[----:B---3--:R-:W-:-:S04]  /*1330*/  DSETP.MAX.AND P5, P1, RZ, R12, PT ;  /* 0x0000000cff00722a */ /* 0x008fc800039af000 */
[----:B------:R-:W2:Y:S01]  /*1340*/  I2F.F64 R6, R20 ;  /* 0x0000001400067312 */ /* 0x000ea20000201c00 */
[----:B------:R-:W-:Y:S01]  /*1350*/  IMAD.MOV.U32 R33, RZ, RZ, R12 ;  /* 0x000000ffff217224 */ /* 0x000fe200078e000c */
[----:B------:R-:W-:Y:S01]  /*1360*/  FSEL R9, R9, R16, P0 ;  /* 0x0000001009097208 */ /* 0x000fe20000000000 */
[----:B------:R-:W-:Y:S01]  /*1370*/  IMAD.MOV.U32 R12, RZ, RZ, RZ ;  /* 0x000000ffff0c7224 */ /* 0x000fe200078e00ff */
[----:B------:R-:W-:Y:S01]  /*1380*/  @P2 LOP3.LUT R9, R16, 0x80000, RZ, 0xfc, !PT ;  /* 0x0008000010092812 */ /* 0x000fe200078efcff */
[----:B------:R-:W-:Y:S01]  /*1390*/  IMAD.MOV.U32 R32, RZ, RZ, R13 ;  /* 0x000000ffff207224 */ /* 0x000fe200078e000d */
[----:B-1----:R-:W-:Y:S02]  /*13a0*/  DSETP.MAX.AND P3, P4, RZ, R10, PT ;  /* 0x0000000aff00722a */ /* 0x002fe40003c6f000 */
[----:B------:R-:W-:Y:S01]  /*13b0*/  SEL R12, R12, R17, P0 ;  /* 0x000000110c0c7207 */ /* 0x000fe20000000000 */
[----:B------:R-:W-:Y:S02]  /*13c0*/  IMAD.MOV.U32 R19, RZ, RZ, R10 ;  /* 0x000000ffff137224 */ /* 0x000fe400078e000a */
[----:B------:R-:W-:-:S02]  /*13d0*/  IMAD.MOV.U32 R13, RZ, RZ, R9 ;  /* 0x000000ffff0d7224 */ /* 0x000fc400078e0009 */
[----:B------:R-:W-:Y:S01]  /*13e0*/  IMAD.MOV.U32 R18, RZ, RZ, R11 ;  /* 0x000000ffff127224 */ /* 0x000fe200078e000b */
[----:B------:R-:W-:Y:S01]  /*13f0*/  CS2R R10, SRZ ;  /* 0x00000000000a7805 */ /* 0x000fe2000001ff00 */
[----:B--2---:R-:W-:Y:S01]  /*1400*/  DSETP.MAX.AND P2, P0, RZ, R6, PT ;  /* 0x00000006ff00722a */ /* 0x004fe2000384f000 */
[----:B------:R-:W-:Y:S01]  /*1410*/  IMAD.MOV.U32 R20, RZ, RZ, R7 ;  /* 0x000000ffff147224 */ /* 0x000fe200078e0007 */
[----:B------:R-:W-:Y:S01]  /*1420*/  DSETP.GT.AND P6, PT, R12, R14, PT ;  /* 0x0000000e0c00722a */ /* 0x000fe20003fc4000 */
[----:B------:R-:W-:Y:S02]  /*1430*/  IMAD.MOV.U32 R9, RZ, RZ, RZ ;  /* 0x000000ffff097224 */ /* 0x000fe400078e00ff */
[----:B------:R-:W-:Y:S01]  /*1440*/  SEL R10, R10, R19, P3 ;  /* 0x000000130a0a7207 */ /* 0x000fe20001800000 */
[----:B------:R-:W-:Y:S01]  /*1450*/  IMAD.MOV.U32 R19, RZ, RZ, R6 ;  /* 0x000000ffff137224 */ /* 0x000fe200078e0006 */
[----:B------:R-:W-:Y:S02]  /*1460*/  CS2R R6, SRZ ;  /* 0x0000000000067805 */ /* 0x000fe4000001ff00 */
[----:B------:R-:W-:Y:S01]  /*1470*/  FSEL R16, R14, R12, P6 ;  /* 0x0000000c0e107208 */ /* 0x000fe20003000000 */
[----:B------:R-:W-:Y:S01]  /*1480*/  IMAD.MOV.U32 R12, RZ, RZ, RZ ;  /* 0x000000ffff0c7224 */ /* 0x000fe200078e00ff */
[----:B------:R-:W-:-:S02]  /*1490*/  FSEL R17, R15, R13, P6 ;  /* 0x0000000d0f117208 */ /* 0x000fc40003000000 */
[----:B------:R-:W-:Y:S02]  /*14a0*/  FSEL R11, R11, R18, P3 ;  /* 0x000000120b0b7208 */ /* 0x000fe40001800000 */
[----:B------:R-:W-:Y:S01]  /*14b0*/  FSEL R7, R7, R32, P5 ;  /* 0x0000002007077208 */ /* 0x000fe20002800000 */
[----:B------:R-:W0:Y:S01]  /*14c0*/  F2I.F64.TRUNC R16, R16 ;  /* 0x0000001000107311 */ /* 0x000e22000030d100 */
[----:B------:R-:W-:Y:S02]  /*14d0*/  FSEL R13, R9, R20, P2 ;  /* 0x00000014090d7208 */ /* 0x000fe40001000000 */
[----:B------:R-:W-:Y:S02]  /*14e0*/  SEL R6, R6, R33, P5 ;  /* 0x0000002106067207 */ /* 0x000fe40002800000 */
[----:B------:R-:W-:Y:S02]  /*14f0*/  @P4 LOP3.LUT R11, R18, 0x80000, RZ, 0xfc, !PT ;  /* 0x00080000120b4812 */ /* 0x000fe400078efcff */
[----:B------:R-:W-:-:S02]  /*1500*/  SEL R12, R12, R19, P2 ;  /* 0x000000130c0c7207 */ /* 0x000fc40001000000 */
[----:B------:R-:W-:Y:S01]  /*1510*/  @P1 LOP3.LUT R7, R32, 0x80000, RZ, 0xfc, !PT ;  /* 0x0008000020071812 */ /* 0x000fe200078efcff */
[----:B------:R-:W1:Y:S01]  /*1520*/  LDC.64 R18, c[0x0][0x3e8] ;  /* 0x0000fa00ff127b82 */ /* 0x000e620000000a00 */
[----:B------:R-:W-:Y:S01]  /*1530*/  @P0 LOP3.LUT R13, R20, 0x80000, RZ, 0xfc, !PT ;  /* 0x00080000140d0812 */ /* 0x000fe200078efcff */
[----:B------:R-:W-:-:S03]  /*1540*/  DSETP.GT.AND P3, PT, R10, R14, PT ;  /* 0x0000000e0a00722a */ /* 0x000fc60003f64000 */
[--C-:B------:R-:W-:Y:S01]  /*1550*/  DSETP.GT.AND P0, PT, R6, R14.reuse, PT ;  /* 0x0000000e0600722a */ /* 0x100fe20003f04000 */
[----:B0-----:R-:W-:Y:S01]  /*1560*/  IMAD R9, R21, UR6, R16 ;  /* 0x0000000615097c24 */ /* 0x001fe2000f8e0210 */
[----:B------:R-:W-:Y:S01]  /*1570*/  DSETP.GT.AND P1, PT, R12, R14, PT ;  /* 0x0000000e0c00722a */ /* 0x000fe20003f24000 */
[C---:B------:R-:W-:Y:S02]  /*1580*/  FSEL R10, R14.reuse, R10, P3 ;  /* 0x0000000a0e0a7208 */ /* 0x040fe40001800000 */
[C---:B------:R-:W-:Y:S02]  /*1590*/  FSEL R11, R15.reuse, R11, P3 ;  /* 0x0000000b0f0b7208 */ /* 0x040fe40001800000 */
[C---:B------:R-:W-:Y:S02]  /*15a0*/  FSEL R32, R14.reuse, R6, P0 ;  /* 0x000000060e207208 */ /* 0x040fe40000000000 */
[----:B------:R-:W-:Y:S01]  /*15b0*/  FSEL R12, R14, R12, P1 ;  /* 0x0000000c0e0c7208 */ /* 0x000fe20000800000 */
[----:B------:R-:W0:Y:S01]  /*15c0*/  F2I.F64.TRUNC R10, R10 ;  /* 0x0000000a000a7311 */ /* 0x000e22000030d100 */
[----:B------:R-:W-:-:S02]  /*15d0*/  FSEL R13, R15, R13, P1 ;  /* 0x0000000d0f0d7208 */ /* 0x000fc40000800000 */
[----:B------:R-:W-:Y:S02]  /*15e0*/  FSEL R33, R15, R7, P0 ;  /* 0x000000070f217208 */ /* 0x000fe40000000000 */
[----:B------:R-:W2:Y:S03]  /*15f0*/  LDC.64 R14, c[0x0][0x3e0] ;  /* 0x0000f800ff0e7b82 */ /* 0x000ea60000000a00 */
[----:B------:R-:W3:Y:S01]  /*1600*/  F2I.F64.TRUNC R12, R12 ;  /* 0x0000000c000c7311 */ /* 0x000ee2000030d100 */
[----:B-1----:R-:W-:-:S04]  /*1610*/  IMAD.WIDE R18, R0, 0x8, R18 ;  /* 0x0000000800127825 */ /* 0x002fc800078e0212 */
[----:B------:R-:W1:Y:S01]  /*1620*/  LDC.64 R6, c[0x0][0x388] ;  /* 0x0000e200ff067b82 */ /* 0x000e620000000a00 */
[C---:B0-----:R-:W-:Y:S02]  /*1630*/  IMAD R37, R21.reuse, UR6, R10 ;  /* 0x0000000615257c24 */ /* 0x041fe4000f8e020a */
[----:B------:R-:W0:Y:S01]  /*1640*/  F2I.F64.TRUNC R32, R32 ;  /* 0x0000002000207311 */ /* 0x000e22000030d100 */
[----:B------:R-:W5:Y:S01]  /*1650*/  LDG.E.64 R18, desc[UR4][R18.64] ;  /* 0x0000000412127981 */ /* 0x000f62000c1e1b00 */
[C---:B---3--:R-:W-:Y:S02]  /*1660*/  IMAD R17, R21.reuse, UR6, R12 ;  /* 0x0000000615117c24 */ /* 0x048fe4000f8e020c */
[----:B0-----:R-:W-:Y:S01]  /*1670*/  IMAD R11, R21, UR6, R32 ;  /* 0x00000006150b7c24 */ /* 0x001fe2000f8e0220 */
[----:B------:R-:W0:Y:S01]  /*1680*/  LDCU.64 UR6, c[0x0][0x418] ;  /* 0x00008300ff0677ac */ /* 0x000e220008000a00 */
[----:B--2---:R-:W-:-:S04]  /*1690*/  IMAD.WIDE R20, R0, 0x8, R14 ;  /* 0x0000000800147825 */ /* 0x004fc800078e020e */
[--C-:B-1----:R-:W-:Y:S02]  /*16a0*/  IMAD.WIDE R16, R17, 0x8, R6.reuse ;  /* 0x0000000811107825 */ /* 0x102fe400078e0206 */
[----:B------:R-:W5:Y:S02]  /*16b0*/  LDG.E.64 R20, desc[UR4][R20.64] ;  /* 0x0000000414147981 */ /* 0x000f64000c1e1b00 */
[--C-:B------:R-:W-:Y:S02]  /*16c0*/  IMAD.WIDE R14, R11, 0x8, R6.reuse ;  /* 0x000000080b0e7825 */ /* 0x100fe400078e0206 */
[----:B------:R-:W5:Y:S02]  /*16d0*/  LDG.E.64 R16, desc[UR4][R16.64] ;  /* 0x0000000410107981 */ /* 0x000f64000c1e1b00 */
[--C-:B------:R-:W-:Y:S02]  /*16e0*/  IMAD.WIDE R12, R9, 0x8, R6.reuse ;  /* 0x00000008090c7825 */ /* 0x100fe400078e0206 */
[----:B------:R-:W5:Y:S02]  /*16f0*/  LDG.E.64 R14, desc[UR4][R14.64] ;  /* 0x000000040e0e7981 */ /* 0x000f64000c1e1b00 */
[----:B------:R-:W-:-:S02]  /*1700*/  IMAD.WIDE R36, R37, 0x8, R6 ;  /* 0x0000000825247825 */ /* 0x000fc400078e0206 */
[----:B------:R-:W5:Y:S04]  /*1710*/  LDG.E.64 R12, desc[UR4][R12.64] ;  /* 0x000000040c0c7981 */ /* 0x000f68000c1e1b00 */
[----:B------:R-:W5:Y:S01]  /*1720*/  LDG.E.64 R36, desc[UR4][R36.64] ;  /* 0x0000000424247981 */ /* 0x000f62000c1e1b00 */
[----:B0-----:R-:W-:Y:S02]  /*1730*/  DADD R6, -RZ, |UR6| ;  /* 0x40000006ff067e29 */ /* 0x001fe40008000100 */
[----:B------:R-:W-:Y:S01]  /*1740*/  DFMA R30, R30, R34, R4 ;  /* 0x000000221e1e722b */ /* 0x000fe20000000004 */
[----:B------:R-:W-:-:S07]  /*1750*/  MOV R4, 0x1780 ;  /* 0x0000178000047802 */ /* 0x000fce0000000f00 */
[----:B------:R-:W-:-:S07]  /*1760*/  IMAD.MOV.U32 R5, RZ, RZ, R7 ;  /* 0x000000ffff057224 */ /* 0x000fce00078e0007 */
        /* <DEDUP_REMOVED lines=16> */
.L_x_9:
[----:B------:R-:W-:Y:S01]  /*1870*/  FSEL R39, R7, 1.875, P2 ;  /* 0x3ff0000007277808 */ /* 0x000fe20001000000 */
[----:B------:R-:W-:Y:S01]  /*1880*/  DADD R4, R12, R12 ;  /* 0x000000000c047229 */ /* 0x000fe2000000000c */
[----:B------:R-:W-:Y:S01]  /*1890*/  FSEL R38, R6, RZ, P2 ;  /* 0x000000ff06267208 */ /* 0x000fe20001000000 */
[----:B------:R-:W-:Y:S01]  /*18a0*/  IMAD.MOV.U32 R6, RZ, RZ, 0x1 ;  /* 0x00000001ff067424 */ /* 0x000fe200078e00ff */
[----:B------:R-:W0:Y:S01]  /*18b0*/  MUFU.RCP64H R7, R39 ;  /* 0x0000002700077308 */ /* 0x000e220000001800 */
[----:B------:R-:W-:Y:S01]  /*18c0*/  DADD R34, R14, -R24 ;  /* 0x000000000e227229 */ /* 0x000fe20000000818 */
[----:B------:R-:W-:Y:S03]  /*18d0*/  BSSY.RECONVERGENT B1, `(.L_x_10) ;  /* 0x000001f000017945 */ /* 0x000fe60003800200 */
[----:B------:R-:W-:-:S04]  /*18e0*/  DADD R4, R26, -R4 ;  /* 0x000000001a047229 */ /* 0x000fc80000000804 */
[----:B------:R-:W-:-:S04]  /*18f0*/  DADD R34, R12, R34 ;  /* 0x000000000c227229 */ /* 0x000fc80000000022 */
        /* <DEDUP_REMOVED lines=26> */
[----:B------:R-:W-:Y:S01]  /*1aa0*/  MOV R40, R6 ;  /* 0x0000000600287202 */ /* 0x000fe20000000f00 */
[----:B------:R-:W-:-:S07]  /*1ab0*/  IMAD.MOV.U32 R41, RZ, RZ, R5 ;  /* 0x000000ffff297224 */ /* 0x000fce00078e0005 */
.L_x_11:
[----:B------:R-:W-:Y:S05]  /*1ac0*/  BSYNC.RECONVERGENT B1 ;  /* 0x0000000000017941 */ /* 0x000fea0003800200 */
.L_x_10:
        /* <DEDUP_REMOVED lines=26> */
.L_x_13:
[----:B------:R-:W-:Y:S05]  /*1c70*/  BSYNC.RECONVERGENT B1 ;  /* 0x0000000000017941 */ /* 0x000fea0003800200 */
.L_x_12:
        /* <DEDUP_REMOVED lines=34> */
.L_x_15:
[----:B------:R-:W-:Y:S05]  /*1ea0*/  BSYNC.RECONVERGENT B1 ;  /* 0x0000000000017941 */ /* 0x000fea0003800200 */
.L_x_14:
        /* <DEDUP_REMOVED lines=26> */
.L_x_17:
[----:B------:R-:W-:Y:S05]  /*2050*/  BSYNC.RECONVERGENT B1 ;  /* 0x0000000000017941 */ /* 0x000fea0003800200 */
.L_x_16:
[C---:B------:R-:W-:Y:S01]  /*2060*/  VIADD R6, R8.reuse, 0x1 ;  /* 0x0000000108067836 */ /* 0x040fe20000000000 */
[----:B------:R-:W0:Y:S01]  /*2070*/  LDCU.64 UR6, c[0x0][0x400] ;  /* 0x00008000ff0677ac */ /* 0x000e220008000a00 */
[C---:B------:R-:W-:Y:S02]  /*2080*/  VIADD R10, R8.reuse, 0x2 ;  /* 0x00000002080a7836 */ /* 0x040fe40000000000 */
[C---:B------:R-:W-:Y:S02]  /*2090*/  VIADD R12, R8.reuse, 0xffffffff ;  /* 0xffffffff080c7836 */ /* 0x040fe40000000000 */
[----:B------:R-:W1:Y:S01]  /*20a0*/  I2F.F64.U32 R6, R6 ;  /* 0x0000000600067312 */ /* 0x000e620000201800 */
[----:B------:R-:W-:Y:S02]  /*20b0*/  IMAD.MOV.U32 R9, RZ, RZ, RZ ;  /* 0x000000ffff097224 */ /* 0x000fe400078e00ff */
[----:B------:R-:W-:-:S05]  /*20c0*/  VIADD R8, R8, 0xfffffffe ;  /* 0xfffffffe08087836 */ /* 0x000fca0000000000 */
[----:B------:R-:W2:Y:S01]  /*20d0*/  I2F.F64.U32 R10, R10 ;  /* 0x0000000a000a7312 */ /* 0x000ea20000201800 */
[----:B-1----:R-:W-:Y:S01]  /*20e0*/  DSETP.MAX.AND P0, P1, RZ, R6, PT ;  /* 0x00000006ff00722a */ /* 0x002fe2000390f000 */
[----:B------:R-:W-:-:S06]  /*20f0*/  IMAD.MOV.U32 R14, RZ, RZ, R7 ;  /* 0x000000ffff0e7224 */ /* 0x000fcc00078e0007 */
[----:B------:R-:W1:Y:S01]  /*2100*/  I2F.F64 R12, R12 ;  /* 0x0000000c000c7312 */ /* 0x000e620000201c00 */
[----:B------:R-:W-:Y:S01]  /*2110*/  IMAD.MOV.U32 R7, RZ, RZ, RZ ;  /* 0x000000ffff077224 */ /* 0x000fe200078e00ff */
[----:B------:R-:W-:-:S04]  /*2120*/  FSEL R9, R9, R14, P0 ;  /* 0x0000000e09097208 */ /* 0x000fc80000000000 */
[----:B------:R-:W-:Y:S01]  /*2130*/  SEL R6, R7, R6, P0 ;  /* 0x0000000607067207 */ /* 0x000fe20000000000 */
[----:B--2---:R-:W-:Y:S01]  /*2140*/  IMAD.MOV.U32 R17, RZ, RZ, R10 ;  /* 0x000000ffff117224 */ /* 0x004fe200078e000a */
[----:B------:R-:W-:Y:S01]  /*2150*/  @P1 LOP3.LUT R9, R14, 0x80000, RZ, 0xfc, !PT ;  /* 0x000800000e091812 */ /* 0x000fe200078efcff */
[----:B------:R-:W-:Y:S02]  /*2160*/  DSETP.MAX.AND P1, P2, RZ, R10, PT ;  /* 0x0000000aff00722a */ /* 0x000fe40003a2f000 */
[----:B-1----:R-:W-:Y:S01]  /*2170*/  DSETP.MAX.AND P3, P4, RZ, R12, PT ;  /* 0x0000000cff00722a */ /* 0x002fe20003c6f000 */
[----:B------:R-:W-:Y:S02]  /*2180*/  IMAD.MOV.U32 R10, RZ, RZ, RZ ;  /* 0x000000ffff0a7224 */ /* 0x000fe400078e00ff */
[----:B------:R-:W-:Y:S02]  /*2190*/  IMAD.MOV.U32 R7, RZ, RZ, R9 ;  /* 0x000000ffff077224 */ /* 0x000fe400078e0009 */
[----:B------:R-:W-:-:S02]  /*21a0*/  IMAD.MOV.U32 R9, RZ, RZ, R12 ;  /* 0x000000ffff097224 */ /* 0x000fc400078e000c */
[----:B------:R-:W-:Y:S02]  /*21b0*/  IMAD.MOV.U32 R33, RZ, RZ, R13 ;  /* 0x000000ffff217224 */ /* 0x000fe400078e000d */
[----:B------:R-:W-:Y:S01]  /*21c0*/  DSETP.GT.AND P0, PT, R6, R28, PT ;  /* 0x0000001c0600722a */ /* 0x000fe20003f04000 */
[----:B------:R-:W-:Y:S01]  /*21d0*/  SEL R10, R10, R9, P3 ;  /* 0x000000090a0a7207 */ /* 0x000fe20001800000 */
[----:B------:R-:W-:Y:S01]  /*21e0*/  IMAD.MOV.U32 R12, RZ, RZ, RZ ;  /* 0x000000ffff0c7224 */ /* 0x000fe200078e00ff */
[----:B------:R-:W1:Y:S03]  /*21f0*/  I2F.F64 R8, R8 ;  /* 0x0000000800087312 */ /* 0x000e660000201c00 */
[----:B------:R-:W-:Y:S01]  /*2200*/  FSEL R14, R28, R6, P0 ;  /* 0x000000061c0e7208 */ /* 0x000fe20000000000 */
[----:B------:R-:W-:Y:S01]  /*2210*/  IMAD.MOV.U32 R6, RZ, RZ, RZ ;  /* 0x000000ffff067224 */ /* 0x000fe200078e00ff */
[----:B------:R-:W-:-:S02]  /*2220*/  FSEL R15, R29, R7, P0 ;  /* 0x000000071d0f7208 */ /* 0x000fc40000000000 */
[----:B------:R-:W-:Y:S02]  /*2230*/  SEL R12, R12, R17, P1 ;  /* 0x000000110c0c7207 */ /* 0x000fe40000800000 */
[C---:B------:R-:W-:Y:S01]  /*2240*/  FSEL R7, R6.reuse, R33, P3 ;  /* 0x0000002106077208 */ /* 0x040fe20001800000 */
[----:B------:R2:W0:Y:S01]  /*2250*/  F2I.F64.TRUNC R14, R14 ;  /* 0x0000000e000e7311 */ /* 0x000422000030d100 */
[----:B------:R-:W-:Y:S02]  /*2260*/  @P4 LOP3.LUT R7, R33, 0x80000, RZ, 0xfc, !PT ;  /* 0x0008000021074812 */ /* 0x000fe400078efcff */
[----:B------:R-:W-:Y:S02]  /*2270*/  FSEL R13, R6, R11, P1 ;  /* 0x0000000b060d7208 */ /* 0x000fe40000800000 */
[----:B------:R-:W-:Y:S01]  /*2280*/  @P2 LOP3.LUT R13, R11, 0x80000, RZ, 0xfc, !PT ;  /* 0x000800000b0d2812 */ /* 0x000fe200078efcff */
[----:B------:R-:W-:Y:S01]  /*2290*/  IMAD.MOV.U32 R11, RZ, RZ, R7 ;  /* 0x000000ffff0b7224 */ /* 0x000fe200078e0007 */
[----:B-1----:R-:W-:Y:S01]  /*22a0*/  DSETP.MAX.AND P2, P3, RZ, R8, PT ;  /* 0x00000008ff00722a */ /* 0x002fe20003b4f000 */
[----:B------:R-:W1:Y:S01]  /*22b0*/  LDC.64 R6, c[0x0][0x388] ;  /* 0x0000e200ff067b82 */ /* 0x000e620000000a00 */
[----:B--2---:R-:W-:-:S02]  /*22c0*/  IMAD.MOV.U32 R15, RZ, RZ, R9 ;  /* 0x000000ffff0f7224 */ /* 0x004fc400078e0009 */
[--C-:B------:R-:W-:Y:S02]  /*22d0*/  DSETP.GT.AND P0, PT, R12, R28.reuse, PT ;  /* 0x0000001c0c00722a */ /* 0x100fe40003f04000 */
[----:B------:R-:W-:-:S04]  /*22e0*/  DSETP.GT.AND P1, PT, R10, R28, PT ;  /* 0x0000001c0a00722a */ /* 0x000fc80003f24000 */
[C---:B------:R-:W-:Y:S01]  /*22f0*/  FSEL R16, R28.reuse, R12, P0 ;  /* 0x0000000c1c107208 */ /* 0x040fe20000000000 */
[----:B------:R-:W-:Y:S01]  /*2300*/  IMAD.MOV.U32 R12, RZ, RZ, RZ ;  /* 0x000000ffff0c7224 */ /* 0x000fe200078e00ff */
[----:B------:R-:W-:Y:S02]  /*2310*/  FSEL R10, R28, R10, P1 ;  /* 0x0000000a1c0a7208 */ /* 0x000fe40000800000 */
[C---:B------:R-:W-:Y:S02]  /*2320*/  FSEL R11, R29.reuse, R11, P1 ;  /* 0x0000000b1d0b7208 */ /* 0x040fe40000800000 */
[----:B------:R-:W-:Y:S01]  /*2330*/  FSEL R17, R29, R13, P0 ;  /* 0x0000000d1d117208 */ /* 0x000fe20000000000 */
[----:B------:R-:W-:Y:S01]  /*2340*/  IMAD.MOV.U32 R13, RZ, RZ, R8 ;  /* 0x000000ffff0d7224 */ /* 0x000fe200078e0008 */
[----:B------:R-:W-:Y:S01]  /*2350*/  FSEL R33, R12, R15, P2 ;  /* 0x0000000f0c217208 */ /* 0x000fe20001000000 */
[----:B------:R-:W-:Y:S01]  /*2360*/  IMAD.MOV.U32 R8, RZ, RZ, RZ ;  /* 0x000000ffff087224 */ /* 0x000fe200078e00ff */
[----:B------:R-:W-:Y:S01]  /*2370*/  @P3 LOP3.LUT R33, R15, 0x80000, RZ, 0xfc, !PT ;  /* 0x000800000f213812 */ /* 0x000fe200078efcff */
[----:B------:R-:W2:Y:S03]  /*2380*/  F2I.F64.TRUNC R10, R10 ;  /* 0x0000000a000a7311 */ /* 0x000ea6000030d100 */
[----:B------:R-:W-:Y:S01]  /*2390*/  SEL R8, R8, R13, P2 ;  /* 0x0000000d08087207 */ /* 0x000fe20001000000 */
[----:B------:R-:W-:-:S02]  /*23a0*/  IMAD.MOV.U32 R9, RZ, RZ, R33 ;  /* 0x000000ffff097224 */ /* 0x000fc400078e0021 */
[----:B0-----:R-:W-:Y:S02]  /*23b0*/  IMAD R13, R14, UR7, R3 ;  /* 0x000000070e0d7c24 */ /* 0x001fe4000f8e0203 */
[----:B------:R-:W0:Y:S02]  /*23c0*/  F2I.F64.TRUNC R16, R16 ;  /* 0x0000001000107311 */ /* 0x000e24000030d100 */
[----:B------:R-:W-:Y:S01]  /*23d0*/  IMAD R13, R13, UR6, R2 ;  /* 0x000000060d0d7c24 */ /* 0x000fe2000f8e0202 */
[----:B------:R-:W-:-:S03]  /*23e0*/  DSETP.GT.AND P0, PT, R8, R28, PT ;  /* 0x0000001c0800722a */ /* 0x000fc60003f04000 */
[----:B-1----:R-:W-:-:S03]  /*23f0*/  IMAD.WIDE R12, R13, 0x8, R6 ;  /* 0x000000080d0c7825 */ /* 0x002fc600078e0206 */
[----:B------:R-:W-:Y:S01]  /*2400*/  FSEL R32, R28, R8, P0 ;  /* 0x000000081c207208 */ /* 0x000fe20000000000 */
[--C-:B--2---:R-:W-:Y:S01]  /*2410*/  IMAD R11, R10, UR7, R3.reuse ;  /* 0x000000070a0b7c24 */ /* 0x104fe2000f8e0203 */
[----:B------:R-:W-:Y:S01]  /*2420*/  FSEL R33, R29, R9, P0 ;  /* 0x000000091d217208 */ /* 0x000fe20000000000 */
[----:B------:R-:W2:Y:S02]  /*2430*/  LDG.E.64 R12, desc[UR4][R12.64] ;  /* 0x000000040c0c7981 */ /* 0x000ea4000c1e1b00 */
[----:B------:R-:W-:Y:S02]  /*2440*/  IMAD R15, R11, UR6, R2 ;  /* 0x000000060b0f7c24 */ /* 0x000fe4000f8e0202 */
[----:B0-----:R-:W-:Y:S01]  /*2450*/  IMAD R9, R16, UR7, R3 ;  /* 0x0000000710097c24 */ /* 0x001fe2000f8e0203 */
[----:B------:R-:W0:Y:S01]  /*2460*/  LDC.64 R10, c[0x0][0x3f0] ;  /* 0x0000fc00ff0a7b82 */ /* 0x000e220000000a00 */
[----:B------:R-:W1:Y:S01]  /*2470*/  F2I.F64.TRUNC R32, R32 ;  /* 0x0000002000207311 */ /* 0x000e62000030d100 */
[----:B------:R-:W-:-:S06]  /*2480*/  IMAD.WIDE R14, R15, 0x8, R6 ;  /* 0x000000080f0e7825 */ /* 0x000fcc00078e0206 */
[----:B------:R-:W3:Y:S01]  /*2490*/  LDC.64 R16, c[0x0][0x3f8] ;  /* 0x0000fe00ff107b82 */ /* 0x000ee20000000a00 */
[----:B------:R-:W-:Y:S01]  /*24a0*/  IMAD R9, R9, UR6, R2 ;  /* 0x0000000609097c24 */ /* 0x000fe2000f8e0202 */
[----:B------:R-:W4:Y:S03]  /*24b0*/  LDG.E.64 R14, desc[UR4][R14.64] ;  /* 0x000000040e0e7981 */ /* 0x000f26000c1e1b00 */
[----:B------:R-:W-:-:S04]  /*24c0*/  IMAD.WIDE R8, R9, 0x8, R6 ;  /* 0x0000000809087825 */ /* 0x000fc800078e0206 */
[----:B-1----:R-:W-:Y:S02]  /*24d0*/  IMAD R3, R32, UR7, R3 ;  /* 0x0000000720037c24 */ /* 0x002fe4000f8e0203 */
[----:B------:R-:W4:Y:S02]  /*24e0*/  LDG.E.64 R8, desc[UR4][R8.64] ;  /* 0x0000000408087981 */ /* 0x000f24000c1e1b00 */
[----:B------:R-:W-:Y:S01]  /*24f0*/  IMAD R29, R3, UR6, R2 ;  /* 0x00000006031d7c24 */ /* 0x000fe2000f8e0202 */
[----:B------:R-:W1:Y:S01]  /*2500*/  LDCU.64 UR6, c[0x0][0x420] ;  /* 0x00008400ff0677ac */ /* 0x000e620008000a00 */
[----:B0-----:R-:W-:-:S04]  /*2510*/  IMAD.WIDE R2, R0, 0x8, R10 ;  /* 0x0000000800027825 */ /* 0x001fc800078e020a */
[----:B------:R-:W-:Y:S02]  /*2520*/  IMAD.WIDE R28, R29, 0x8, R6 ;  /* 0x000000081d1c7825 */ /* 0x000fe400078e0206 */
[----:B------:R-:W5:Y:S02]  /*2530*/  LDG.E.64 R2, desc[UR4][R2.64] ;  /* 0x0000000402027981 */ /* 0x000f64000c1e1b00 */
[----:B---3--:R-:W-:Y:S02]  /*2540*/  IMAD.WIDE R16, R0, 0x8, R16 ;  /* 0x0000000800107825 */ /* 0x008fe400078e0210 */
[----:B------:R-:W5:Y:S04]  /*2550*/  LDG.E.64 R28, desc[UR4][R28.64] ;  /* 0x000000041c1c7981 */ /* 0x000f68000c1e1b00 */
[----:B------:R-:W5:Y:S01]  /*2560*/  LDG.E.64 R16, desc[UR4][R16.64] ;  /* 0x0000000410107981 */ /* 0x000f62000c1e1b00 */
[----:B------:R-:W-:Y:S01]  /*2570*/  DFMA R18, R18, R34, R4 ;  /* 0x000000221212722b */ /* 0x000fe20000000004 */
[----:B------:R-:W-:Y:S01]  /*2580*/  MOV R4, 0x2620 ;  /* 0x0000262000047802 */ /* 0x000fe20000000f00 */
[----:B--2---:R-:W-:-:S08]  /*2590*/  DADD R6, R12, R12 ;  /* 0x000000000c067229 */ /* 0x004fd0000000000c */
[----:B------:R-:W-:Y:S02]  /*25a0*/  DADD R6, R26, -R6 ;  /* 0x000000001a067229 */ /* 0x000fe40000000806 */
[----:B----4-:R-:W-:-:S08]  /*25b0*/  DADD R24, R14, -R24 ;  /* 0x000000000e187229 */ /* 0x010fd00000000818 */
[----:B------:R-:W-:Y:S02]  /*25c0*/  DADD R24, R12, R24 ;  /* 0x000000000c187229 */ /* 0x000fe40000000018 */
[----:B------:R-:W-:Y:S02]  /*25d0*/  DADD R8, R8, R6 ;  /* 0x0000000008087229 */ /* 0x000fe40000000006 */
[----:B-1----:R-:W-:-:S06]  /*25e0*/  DADD R6, -RZ, |UR6| ;  /* 0x40000006ff067e29 */ /* 0x002fcc0008000100 */
[----:B------:R-:W-:-:S04]  /*25f0*/  DMUL R36, R24, R8 ;  /* 0x0000000818247228 */ /* 0x000fc80000000000 */
        /* <DEDUP_REMOVED lines=17> */
.L_x_18:
[----:B------:R-:W-:Y:S01]  /*2710*/  FSEL R35, R7, 1.875, P2 ;  /* 0x3ff0000007237808 */ /* 0x000fe20001000000 */
[----:B------:R-:W-:Y:S01]  /*2720*/  IMAD.MOV.U32 R4, RZ, RZ, 0x1 ;  /* 0x00000001ff047424 */ /* 0x000fe200078e00ff */
[----:B------:R-:W-:Y:S01]  /*2730*/  FSEL R34, R6, RZ, P2 ;  /* 0x000000ff06227208 */ /* 0x000fe20001000000 */
[----:B------:R-:W-:Y:S01]  /*2740*/  DSETP.GEU.AND P0, PT, |R24|, |R8|, PT ;  /* 0x400000081800722a */ /* 0x000fe20003f0e200 */
[----:B------:R-:W0:Y:S01]  /*2750*/  MUFU.RCP64H R5, R35 ;  /* 0x0000002300057308 */ /* 0x000e220000001800 */
[----:B------:R-:W-:Y:S04]  /*2760*/  BSSY.RECONVERGENT B1, `(.L_x_19) ;  /* 0x000001a000017945 */ /* 0x000fe80003800200 */
[----:B------:R-:W-:Y:S02]  /*2770*/  FSEL R8, R24, R8, !P0 ;  /* 0x0000000818087208 */ /* 0x000fe40004000000 */
[----:B------:R-:W-:Y:S01]  /*2780*/  FSEL R9, R25, R9, !P0 ;  /* 0x0000000919097208 */ /* 0x000fe20004000000 */
[----:B------:R-:W-:-:S02]  /*2790*/  DSETP.GEU.AND P0, PT, R36, RZ, PT ;  /* 0x000000ff2400722a */ /* 0x000fc40003f0e000 */
[----:B0-----:R-:W-:-:S08]  /*27a0*/  DFMA R6, -R34, R4, 1 ;  /* 0x3ff000002206742b */ /* 0x001fd00000000104 */
[----:B------:R-:W-:-:S08]  /*27b0*/  DFMA R6, R6, R6, R6 ;  /* 0x000000060606722b */ /* 0x000fd00000000006 */
[----:B------:R-:W-:Y:S02]  /*27c0*/  DFMA R6, R4, R6, R4 ;  /* 0x000000060406722b */ /* 0x000fe40000000004 */
[----:B------:R-:W-:-:S06]  /*27d0*/  DMUL R4, R8, 0.5 ;  /* 0x3fe0000008047828 */ /* 0x000fcc0000000000 */
[----:B------:R-:W-:-:S04]  /*27e0*/  DFMA R8, -R34, R6, 1 ;  /* 0x3ff000002208742b */ /* 0x000fc80000000106 */
[----:B------:R-:W-:Y:S02]  /*27f0*/  FSEL R10, R4, RZ, P0 ;  /* 0x000000ff040a7208 */ /* 0x000fe40000000000 */
[----:B------:R-:W-:Y:S02]  /*2800*/  FSEL R11, R5, RZ, P0 ;  /* 0x000000ff050b7208 */ /* 0x000fe40000000000 */
[----:B------:R-:W-:Y:S02]  /*2810*/  DFMA R8, R6, R8, R6 ;  /* 0x000000080608722b */ /* 0x000fe40000000006 */
[----:B------:R-:W-:-:S06]  /*2820*/  FSETP.GEU.AND P1, PT, |R11|, 6.5827683646048100446e-37, PT ;  /* 0x036000000b00780b */ /* 0x000fcc0003f2e200 */
        /* <DEDUP_REMOVED lines=13> */
.L_x_20:
[----:B------:R-:W-:Y:S05]  /*2900*/  BSYNC.RECONVERGENT B1 ;  /* 0x0000000000017941 */ /* 0x000fea0003800200 */
.L_x_19:
        /* <DEDUP_REMOVED lines=26> */
.L_x_22:
[----:B------:R-:W-:Y:S05]  /*2ab0*/  BSYNC.RECONVERGENT B1 ;  /* 0x0000000000017941 */ /* 0x000fea0003800200 */
.L_x_21:
        /* <DEDUP_REMOVED lines=28> */
[----:B------:R-:W-:Y:S01]  /*2c80*/  MOV R6, R34 ;  /* 0x0000002200067202 */ /* 0x000fe20000000f00 */
[----:B------:R-:W-:Y:S01]  /*2c90*/  IMAD.MOV.U32 R7, RZ, RZ, R35 ;  /* 0x000000ffff077224 */ /* 0x000fe200078e0023 */
[----:B------:R-:W-:-:S07]  /*2ca0*/  MOV R4, 0x2cc0 ;  /* 0x00002cc000047802 */ /* 0x000fce0000000f00 */
[----:B------:R-:W-:Y:S05]  /*2cb0*/  CALL.REL.NOINC `($__internal_0_$__cuda_sm20_div_rn_f64_full) ;  /* 0x0000000c00d47944 */ /* 0x000fea0003c00000 */
[----:B------:R-:W-:Y:S02]  /*2cc0*/  IMAD.MOV.U32 R12, RZ, RZ, R6 ;  /* 0x000000ffff0c7224 */ /* 0x000fe400078e0006 */
[----:B------:R-:W-:-:S07]  /*2cd0*/  IMAD.MOV.U32 R13, RZ, RZ, R5 ;  /* 0x000000ffff0d7224 */ /* 0x000fce00078e0005 */
.L_x_24:
[----:B------:R-:W-:Y:S05]  /*2ce0*/  BSYNC.RECONVERGENT B1 ;  /* 0x0000000000017941 */ /* 0x000fea0003800200 */
.L_x_23:
        /* <DEDUP_REMOVED lines=26> */
.L_x_26:
[----:B------:R-:W-:Y:S05]  /*2e90*/  BSYNC.RECONVERGENT B1 ;  /* 0x0000000000017941 */ /* 0x000fea0003800200 */
.L_x_25:
[----:B------:R-:W0:Y:S08]  /*2ea0*/  LDC.64 R32, c[0x0][0x3a0] ;  /* 0x0000e800ff207b82 */ /* 0x000e300000000a00 */
[----:B------:R-:W1:Y:S08]  /*2eb0*/  LDC.64 R28, c[0x0][0x3a8] ;  /* 0x0000ea00ff1c7b82 */ /* 0x000e700000000a00 */
[----:B------:R-:W2:Y:S01]  /*2ec0*/  LDC.64 R26, c[0x0][0x3b8] ;  /* 0x0000ee00ff1a7b82 */ /* 0x000ea20000000a00 */
[----:B0-----:R-:W-:-:S07]  /*2ed0*/  IMAD.WIDE R32, R0, 0x8, R32 ;  /* 0x0000000800207825 */ /* 0x001fce00078e0220 */
[----:B------:R-:W0:Y:S01]  /*2ee0*/  LDC.64 R24, c[0x0][0x3c0] ;  /* 0x0000f000ff187b82 */ /* 0x000e220000000a00 */
[----:B------:R-:W3:Y:S01]  /*2ef0*/  LDG.E.64 R32, desc[UR4][R32.64] ;  /* 0x0000000420207981 */ /* 0x000ee2000c1e1b00 */
[----:B-1----:R-:W-:-:S06]  /*2f00*/  IMAD.WIDE R28, R0, 0x8, R28 ;  /* 0x00000008001c7825 */ /* 0x002fcc00078e021c */
[----:B------:R-:W1:Y:S01]  /*2f10*/  LDC.64 R14, c[0x0][0x3b0] ;  /* 0x0000ec00ff0e7b82 */ /* 0x000e620000000a00 */
[----:B------:R-:W4:Y:S01]  /*2f20*/  LDG.E.64 R28, desc[UR4][R28.64] ;  /* 0x000000041c1c7981 */ /* 0x000f22000c1e1b00 */
[----:B--2---:R-:W-:-:S06]  /*2f30*/  IMAD.WIDE R26, R0, 0x8, R26 ;  /* 0x00000008001a7825 */ /* 0x004fcc00078e021a */
[----:B------:R-:W2:Y:S01]  /*2f40*/  LDC.64 R10, c[0x0][0x3c8] ;  /* 0x0000f200ff0a7b82 */ /* 0x000ea20000000a00 */
[----:B------:R-:W5:Y:S01]  /*2f50*/  LDG.E.64 R26, desc[UR4][R26.64] ;  /* 0x000000041a1a7981 */ /* 0x000f62000c1e1b00 */
[----:B0-----:R-:W-:-:S06]  /*2f60*/  IMAD.WIDE R24, R0, 0x8, R24 ;  /* 0x0000000800187825 */ /* 0x001fcc00078e0218 */
[----:B------:R-:W0:Y:S01]  /*2f70*/  LDC.64 R6, c[0x0][0x390] ;  /* 0x0000e400ff067b82 */ /* 0x000e220000000a00 */
[----:B------:R-:W5:Y:S01]  /*2f80*/  LDG.E.64 R24, desc[UR4][R24.64] ;  /* 0x0000000418187981 */ /* 0x000f62000c1e1b00 */
[----:B-1----:R-:W-:-:S06]  /*2f90*/  IMAD.WIDE R14, R0, 0x8, R14 ;  /* 0x00000008000e7825 */ /* 0x002fcc00078e020e */
[----:B------:R-:W1:Y:S01]  /*2fa0*/  LDC.64 R8, c[0x0][0x398] ;  /* 0x0000e600ff087b82 */ /* 0x000e620000000a00 */
[----:B------:R-:W5:Y:S01]  /*2fb0*/  LDG.E.64 R14, desc[UR4][R14.64] ;  /* 0x000000040e0e7981 */ /* 0x000f62000c1e1b00 */
[----:B--2---:R-:W-:-:S06]  /*2fc0*/  IMAD.WIDE R10, R0, 0x8, R10 ;  /* 0x00000008000a7825 */ /* 0x004fcc00078e020a */
[----:B------:R-:W2:Y:S01]  /*2fd0*/  LDG.E.64 R10, desc[UR4][R10.64] ;  /* 0x000000040a0a7981 */ /* 0x000ea2000c1e1b00 */
[----:B0-----:R-:W-:-:S06]  /*2fe0*/  IMAD.WIDE R6, R0, 0x8, R6 ;  /* 0x0000000800067825 */ /* 0x001fcc00078e0206 */
[----:B------:R-:W2:Y:S01]  /*2ff0*/  LDG.E.64 R6, desc[UR4][R6.64] ;  /* 0x0000000406067981 */ /* 0x000ea2000c1e1b00 */
[----:B-1----:R-:W-:-:S06]  /*3000*/  IMAD.WIDE R8, R0, 0x8, R8 ;  /* 0x0000000800087825 */ /* 0x002fcc00078e0208 */
[----:B------:R-:W2:Y:S01]  /*3010*/  LDG.E.64 R8, desc[UR4][R8.64] ;  /* 0x0000000408087981 */ /* 0x000ea2000c1e1b00 */
[----:B------:R-:W-:Y:S01]  /*3020*/  CS2R R34, SRZ ;  /* 0x0000000000227805 */ /* 0x000fe2000001ff00 */
[----:B------:R-:W-:Y:S01]  /*3030*/  DFMA R4, R16, R12, R4 ;  /* 0x0000000c1004722b */ /* 0x000fe20000000004 */
[----:B------:R-:W-:Y:S01]  /*3040*/  BSSY.RECONVERGENT B0, `(.L_x_27) ;  /* 0x00000b6000007945 */ /* 0x000fe20003800200 */
[----:B---3--:R-:W-:Y:S01]  /*3050*/  DSETP.MIN.AND P1, P2, RZ, R32, PT ;  /* 0x00000020ff00722a */ /* 0x008fe20003a20000 */
[----:B------:R-:W-:Y:S01]  /*3060*/  IMAD.MOV.U32 R37, RZ, RZ, R32 ;  /* 0x000000ffff257224 */ /* 0x000fe200078e0020 */
[----:B------:R-:W-:Y:S01]  /*3070*/  DSETP.GT.AND P0, PT, R32, RZ, PT ;  /* 0x000000ff2000722a */ /* 0x000fe20003f04000 */
[----:B------:R-:W-:-:S03]  /*3080*/  IMAD.MOV.U32 R38, RZ, RZ, R33 ;  /* 0x000000ffff267224 */ /* 0x000fc600078e0021 */
[----:B------:R-:W-:Y:S02]  /*3090*/  SEL R34, R34, R37, P1 ;  /* 0x0000002522227207 */ /* 0x000fe40000800000 */
[----:B------:R-:W-:Y:S01]  /*30a0*/  FSEL R35, R35, R38, P1 ;  /* 0x0000002623237208 */ /* 0x000fe20000800000 */
[----:B------:R-:W-:Y:S01]  /*30b0*/  DSETP.GEU.AND P1, PT, R32, RZ, PT ;  /* 0x000000ff2000722a */ /* 0x000fe20003f2e000 */
[----:B------:R-:W-:Y:S02]  /*30c0*/  FSEL R36, R32, RZ, !P0 ;  /* 0x000000ff20247208 */ /* 0x000fe40004000000 */
[----:B------:R-:W-:Y:S02]  /*30d0*/  FSEL R37, R33, -RZ, !P0 ;  /* 0x800000ff21257208 */ /* 0x000fe40004000000 */
[----:B------:R-:W-:Y:S02]  /*30e0*/  @P2 LOP3.LUT R35, R38, 0x80000, RZ, 0xfc, !PT ;  /* 0x0008000026232812 */ /* 0x000fe400078efcff */
[----:B------:R-:W-:-:S02]  /*30f0*/  FSEL R38, R32, RZ, P1 ;  /* 0x000000ff20267208 */ /* 0x000fc40000800000 */
[----:B------:R-:W-:Y:S01]  /*3100*/  DMUL R36, R22, R36 ;  /* 0x0000002416247228 */ /* 0x000fe20000000000 */
[C---:B------:R-:W-:Y:S01]  /*3110*/  FSEL R39, R33.reuse, RZ, P1 ;  /* 0x000000ff21277208 */ /* 0x040fe20000800000 */
[----:B------:R-:W-:Y:S01]  /*3120*/  DMUL R34, R30, R34 ;  /* 0x000000221e227228 */ /* 0x000fe20000000000 */
[----:B------:R-:W-:Y:S01]  /*3130*/  FSEL R40, R32, RZ, P0 ;  /* 0x000000ff20287208 */ /* 0x000fe20000000000 */
[----:B----4-:R-:W-:Y:S01]  /*3140*/  DSETP.MIN.AND P1, P2, RZ, R28, PT ;  /* 0x0000001cff00722a */ /* 0x010fe20003a20000 */
[----:B------:R-:W-:Y:S01]  /*3150*/  FSEL R41, R33, -RZ, P0 ;  /* 0x800000ff21297208 */ /* 0x000fe20000000000 */
[----:B------:R-:W-:-:S04]  /*3160*/  DSETP.GT.AND P0, PT, R28, RZ, PT ;  /* 0x000000ff1c00722a */ /* 0x000fc80003f04000 */
[----:B------:R-:W-:Y:S02]  /*3170*/  DFMA R34, R22, R38, -R34 ;  /* 0x000000261622722b */ /* 0x000fe40000000822 */
[----:B------:R-:W-:Y:S01]  /*3180*/  DFMA R32, R30, R40, -R36 ;  /* 0x000000281e20722b */ /* 0x000fe20000000824 */
[----:B------:R-:W-:Y:S01]  /*3190*/  IMAD.MOV.U32 R39, RZ, RZ, R28 ;  /* 0x000000ffff277224 */ /* 0x000fe200078e001c */
[----:B------:R-:W-:Y:S01]  /*31a0*/  CS2R R36, SRZ ;  /* 0x0000000000247805 */ /* 0x000fe2000001ff00 */
[----:B------:R-:W-:Y:S01]  /*31b0*/  IMAD.MOV.U32 R40, RZ, RZ, R29 ;  /* 0x000000ffff287224 */ /* 0x000fe200078e001d */
[----:B------:R-:W-:Y:S01]  /*31c0*/  FSEL R38, R28, RZ, !P0 ;  /* 0x000000ff1c267208 */ /* 0x000fe20004000000 */
[----:B-----5:R-:W-:Y:S01]  /*31d0*/  DSETP.MIN.AND P4, P5, RZ, R14, PT ;  /* 0x0000000eff00722a */ /* 0x020fe20003d80000 */
[----:B------:R-:W-:Y:S01]  /*31e0*/  FSEL R41, R29, -RZ, P0 ;  /* 0x800000ff1d297208 */ /* 0x000fe20000000000 */
[----:B------:R-:W-:Y:S01]  /*31f0*/  DADD R34, RZ, R34 ;  /* 0x00000000ff227229 */ /* 0x000fe20000000022 */
[----:B------:R-:W-:Y:S01]  /*3200*/  FSEL R37, R37, R40, P1 ;  /* 0x0000002825257208 */ /* 0x000fe20000800000 */
[----:B------:R-:W-:Y:S01]  /*3210*/  DADD R32, RZ, R32 ;  /* 0x00000000ff207229 */ /* 0x000fe20000000020 */
[----:B------:R-:W-:Y:S01]  /*3220*/  SEL R36, R36, R39, P1 ;  /* 0x0000002724247207 */ /* 0x000fe20000800000 */
[----:B------:R-:W-:Y:S01]  /*3230*/  DSETP.GEU.AND P1, PT, R28, RZ, PT ;  /* 0x000000ff1c00722a */ /* 0x000fe20003f2e000 */
[----:B------:R-:W-:Y:S01]  /*3240*/  @P2 LOP3.LUT R37, R40, 0x80000, RZ, 0xfc, !PT ;  /* 0x0008000028252812 */ /* 0x000fe200078efcff */
[----:B------:R-:W-:Y:S01]  /*3250*/  DSETP.GEU.AND P3, PT, R14, RZ, PT ;  /* 0x000000ff0e00722a */ /* 0x000fe20003f6e000 */
[----:B------:R-:W-:-:S02]  /*3260*/  FSEL R39, R29, -RZ, !P0 ;  /* 0x800000ff1d277208 */ /* 0x000fc40004000000 */
[C---:B------:R-:W-:Y:S01]  /*3270*/  FSEL R40, R28.reuse, RZ, P0 ;  /* 0x000000ff1c287208 */ /* 0x040fe20000000000 */
[----:B------:R-:W-:Y:S01]  /*3280*/  DSETP.GT.AND P0, PT, R26, RZ, PT ;  /* 0x000000ff1a00722a */ /* 0x000fe20003f04000 */
[----:B------:R-:W-:Y:S01]  /*3290*/  FSEL R28, R28, RZ, P1 ;  /* 0x000000ff1c1c7208 */ /* 0x000fe20000800000 */
[----:B------:R-:W-:Y:S01]  /*32a0*/  DMUL R36, R18, R36 ;  /* 0x0000002412247228 */ /* 0x000fe20000000000 */
[----:B------:R-:W-:Y:S01]  /*32b0*/  FSEL R29, R29, RZ, P1 ;  /* 0x000000ff1d1d7208 */ /* 0x000fe20000800000 */
[----:B------:R-:W-:Y:S02]  /*32c0*/  DMUL R38, R20, R38 ;  /* 0x0000002614267228 */ /* 0x000fe40000000000 */
[----:B------:R-:W-:-:S04]  /*32d0*/  DSETP.MIN.AND P1, P2, RZ, R26, PT ;  /* 0x0000001aff00722a */ /* 0x000fc80003a20000 */
[----:B------:R-:W-:Y:S02]  /*32e0*/  DFMA R36, R20, R28, -R36 ;  /* 0x0000001c1424722b */ /* 0x000fe40000000824 */
[----:B------:R-:W-:Y:S01]  /*32f0*/  DFMA R38, R18, R40, -R38 ;  /* 0x000000281226722b */ /* 0x000fe20000000826 */
[----:B------:R-:W-:Y:S01]  /*3300*/  CS2R R28, SRZ ;  /* 0x00000000001c7805 */ /* 0x000fe2000001ff00 */
[----:B--2---:R-:W-:-:S04]  /*3310*/  DMUL R8, R6, R8 ;  /* 0x0000000806087228 */ /* 0x004fc80000000000 */
[----:B------:R-:W-:Y:S02]  /*3320*/  DADD R16, R34, R36 ;  /* 0x0000000022107229 */ /* 0x000fe40000000024 */
[----:B------:R-:W-:Y:S01]  /*3330*/  DADD R12, R32, R38 ;  /* 0x00000000200c7229 */ /* 0x000fe20000000026 */
[----:B------:R-:W-:Y:S01]  /*3340*/  IMAD.MOV.U32 R34, RZ, RZ, R27 ;  /* 0x000000ffff227224 */ /* 0x000fe200078e001b */
[----:B------:R-:W-:Y:S01]  /*3350*/  FSEL R32, R26, RZ, !P0 ;  /* 0x000000ff1a207208 */ /* 0x000fe20004000000 */
[----:B------:R-:W-:Y:S01]  /*3360*/  IMAD.MOV.U32 R33, RZ, RZ, R26 ;  /* 0x000000ffff217224 */ /* 0x000fe200078e001a */
[----:B------:R-:W-:Y:S02]  /*3370*/  FSEL R35, R27, -RZ, P0 ;  /* 0x800000ff1b237208 */ /* 0x000fe40000000000 */
[----:B------:R-:W-:Y:S02]  /*3380*/  FSEL R29, R29, R34, P1 ;  /* 0x000000221d1d7208 */ /* 0x000fe40000800000 */
[----:B------:R-:W-:Y:S01]  /*3390*/  SEL R28, R28, R33, P1 ;  /* 0x000000211c1c7207 */ /* 0x000fe20000800000 */
[----:B------:R-:W-:Y:S01]  /*33a0*/  DSETP.GEU.AND P1, PT, R26, RZ, PT ;  /* 0x000000ff1a00722a */ /* 0x000fe20003f2e000 */
[----:B------:R-:W-:-:S02]  /*33b0*/  @P2 LOP3.LUT R29, R34, 0x80000, RZ, 0xfc, !PT ;  /* 0x00080000221d2812 */ /* 0x000fc400078efcff */
[C---:B------:R-:W-:Y:S02]  /*33c0*/  FSEL R33, R27.reuse, -RZ, !P0 ;  /* 0x800000ff1b217208 */ /* 0x040fe40004000000 */
        /* <DEDUP_REMOVED lines=10> */
[----:B------:R-:W-:Y:S01]  /*3470*/  IMAD.MOV.U32 R32, RZ, RZ, R25 ;  /* 0x000000ffff207224 */ /* 0x000fe200078e0019 */
[C---:B------:R-:W-:Y:S01]  /*3480*/  FSEL R28, R24.reuse, RZ, !P0 ;  /* 0x000000ff181c7208 */ /* 0x040fe20004000000 */
[----:B------:R-:W-:Y:S01]  /*3490*/  IMAD.MOV.U32 R29, RZ, RZ, R24 ;  /* 0x000000ffff1d7224 */ /* 0x000fe200078e0018 */
[----:B------:R-:W-:Y:S02]  /*34a0*/  FSEL R34, R24, RZ, P0 ;  /* 0x000000ff18227208 */ /* 0x000fe40000000000 */
[----:B------:R-:W-:Y:S01]  /*34b0*/  FSEL R27, R27, R32, P1 ;  /* 0x000000201b1b7208 */ /* 0x000fe20000800000 */
[----:B------:R-:W-:Y:S01]  /*34c0*/  DADD R30, RZ, R30 ;  /* 0x00000000ff1e7229 */ /* 0x000fe2000000001e */
[----:B------:R-:W-:Y:S01]  /*34d0*/  SEL R26, R26, R29, P1 ;  /* 0x0000001d1a1a7207 */ /* 0x000fe20000800000 */
[----:B------:R-:W-:Y:S01]  /*34e0*/  DSETP.GEU.AND P1, PT, R24, RZ, PT ;  /* 0x000000ff1800722a */ /* 0x000fe20003f2e000 */
[----:B------:R-:W-:Y:S01]  /*34f0*/  @P2 LOP3.LUT R27, R32, 0x80000, RZ, 0xfc, !PT ;  /* 0x00080000201b2812 */ /* 0x000fe200078efcff */
[----:B------:R-:W-:Y:S01]  /*3500*/  DSETP.GT.AND P2, PT, R14, RZ, PT ;  /* 0x000000ff0e00722a */ /* 0x000fe20003f44000 */
[----:B------:R-:W-:-:S02]  /*3510*/  FSEL R29, R25, -RZ, !P0 ;  /* 0x800000ff191d7208 */ /* 0x000fc40004000000 */
[C---:B------:R-:W-:Y:S02]  /*3520*/  FSEL R35, R25.reuse, -RZ, P0 ;  /* 0x800000ff19237208 */ /* 0x040fe40000000000 */
[----:B------:R-:W-:Y:S01]  /*3530*/  DMUL R26, R18, R26 ;  /* 0x0000001a121a7228 */ /* 0x000fe20000000000 */
[----:B------:R-:W-:Y:S01]  /*3540*/  FSEL R32, R24, RZ, P1 ;  /* 0x000000ff18207208 */ /* 0x000fe20000800000 */
[----:B------:R-:W-:Y:S01]  /*3550*/  DMUL R28, R20, R28 ;  /* 0x0000001c141c7228 */ /* 0x000fe20000000000 */
[----:B------:R-:W-:Y:S01]  /*3560*/  FSEL R33, R25, RZ, P1 ;  /* 0x000000ff19217208 */ /* 0x000fe20000800000 */
[----:B------:R-:W-:-:S05]  /*3570*/  DSETP.MIN.AND P0, P1, RZ, R10, PT ;  /* 0x0000000aff00722a */ /* 0x000fca0003900000 */
[----:B------:R-:W-:Y:S02]  /*3580*/  DFMA R32, R20, R32, -R26 ;  /* 0x000000201420722b */ /* 0x000fe4000000081a */
[----:B------:R-:W-:Y:S01]  /*3590*/  DFMA R24, R18, R34, -R28 ;  /* 0x000000221218722b */ /* 0x000fe2000000081c */
[----:B------:R-:W-:Y:S01]  /*35a0*/  CS2R R20, SRZ ;  /* 0x0000000000147805 */ /* 0x000fe2000001ff00 */
[----:B------:R-:W-:Y:S01]  /*35b0*/  IMAD.MOV.U32 R19, RZ, RZ, R14 ;  /* 0x000000ffff137224 */ /* 0x000fe200078e000e */
[----:B------:R-:W-:Y:S01]  /*35c0*/  DADD R28, RZ, R22 ;  /* 0x00000000ff1c7229 */ /* 0x000fe20000000016 */
[----:B------:R-:W-:Y:S01]  /*35d0*/  IMAD.MOV.U32 R34, RZ, RZ, R15 ;  /* 0x000000ffff227224 */ /* 0x000fe200078e000f */
[----:B------:R-:W-:Y:S02]  /*35e0*/  FSEL R18, R14, RZ, P3 ;  /* 0x000000ff0e127208 */ /* 0x000fe40001800000 */
[----:B------:R-:W-:Y:S02]  /*35f0*/  SEL R20, R20, R19, P4 ;  /* 0x0000001314147207 */ /* 0x000fe40002000000 */
[----:B------:R-:W-:Y:S01]  /*3600*/  FSEL R19, R15, RZ, P3 ;  /* 0x000000ff0f137208 */ /* 0x000fe20001800000 */
[----:B------:R-:W-:Y:S01]  /*3610*/  DSETP.GEU.AND P3, PT, R10, RZ, PT ;  /* 0x000000ff0a00722a */ /* 0x000fe20003f6e000 */
[----:B------:R-:W-:-:S02]  /*3620*/  FSEL R26, R14, RZ, !P2 ;  /* 0x000000ff0e1a7208 */ /* 0x000fc40005000000 */
[C---:B------:R-:W-:Y:S02]  /*3630*/  FSEL R27, R15.reuse, -RZ, !P2 ;  /* 0x800000ff0f1b7208 */ /* 0x040fe40005000000 */
[----:B------:R-:W-:Y:S02]  /*3640*/  FSEL R22, R14, RZ, P2 ;  /* 0x000000ff0e167208 */ /* 0x000fe40001000000 */
[----:B------:R-:W-:Y:S01]  /*3650*/  FSEL R23, R15, -RZ, P2 ;  /* 0x800000ff0f177208 */ /* 0x000fe20001000000 */
[----:B------:R-:W-:Y:S01]  /*3660*/  DADD R14, R30, R24 ;  /* 0x000000001e0e7229 */ /* 0x000fe20000000018 */
[----:B------:R-:W-:Y:S01]  /*3670*/  FSEL R21, R21, R34, P4 ;  /* 0x0000002215157208 */ /* 0x000fe20002000000 */
[----:B------:R-:W-:Y:S01]  /*3680*/  DADD R24, R28, R32 ;  /* 0x000000001c187229 */ /* 0x000fe20000000020 */
[----:B------:R-:W-:Y:S01]  /*3690*/  IMAD.MOV.U32 R30, RZ, RZ, R11 ;  /* 0x000000ffff1e7224 */ /* 0x000fe200078e000b */
[----:B------:R-:W-:Y:S01]  /*36a0*/  CS2R R28, SRZ ;  /* 0x00000000001c7805 */ /* 0x000fe2000001ff00 */
[----:B------:R-:W-:Y:S01]  /*36b0*/  DSETP.GT.AND P2, PT, R10, RZ, PT ;  /* 0x000000ff0a00722a */ /* 0x000fe20003f44000 */
[----:B------:R-:W-:Y:S01]  /*36c0*/  FSEL R31, R11, RZ, P3 ;  /* 0x000000ff0b1f7208 */ /* 0x000fe20001800000 */
[----:B------:R-:W-:Y:S01]  /*36d0*/  DMUL R26, R2, R26 ;  /* 0x0000001a021a7228 */ /* 0x000fe20000000000 */
[----:B------:R-:W-:-:S02]  /*36e0*/  @P5 LOP3.LUT R21, R34, 0x80000, RZ, 0xfc, !PT ;  /* 0x0008000022155812 */ /* 0x000fc400078efcff */
[----:B------:R-:W-:Y:S01]  /*36f0*/  FSEL R37, R29, R30, P0 ;  /* 0x0000001e1d257208 */ /* 0x000fe20000000000 */
[----:B------:R-:W-:Y:S01]  /*3700*/  IMAD.MOV.U32 R29, RZ, RZ, R10 ;  /* 0x000000ffff1d7224 */ /* 0x000fe200078e000a */
[----:B------:R-:W-:Y:S02]  /*3710*/  @P1 LOP3.LUT R37, R30, 0x80000, RZ, 0xfc, !PT ;  /* 0x000800001e251812 */ /* 0x000fe400078efcff */
[----:B------:R-:W-:Y:S01]  /*3720*/  FSEL R32, R10, RZ, !P2 ;  /* 0x000000ff0a207208 */ /* 0x000fe20005000000 */
[C---:B------:R-:W-:Y:S01]  /*3730*/  DMUL R20, R4.reuse, R20 ;  /* 0x0000001404147228 */ /* 0x040fe20000000000 */
[----:B------:R-:W-:Y:S01]  /*3740*/  SEL R28, R28, R29, P0 ;  /* 0x0000001d1c1c7207 */ /* 0x000fe20000000000 */
[----:B------:R-:W-:Y:S01]  /*3750*/  IMAD.MOV.U32 R29, RZ, RZ, R37 ;  /* 0x000000ffff1d7224 */ /* 0x000fe200078e0025 */
[----:B------:R-:W-:Y:S01]  /*3760*/  FSEL R33, R11, -RZ, !P2 ;  /* 0x800000ff0b217208 */ /* 0x000fe20005000000 */
[----:B------:R-:W-:Y:S01]  /*3770*/  DFMA R22, R4, R22, -R26 ;  /* 0x000000160416722b */ /* 0x000fe2000000081a */
[----:B------:R-:W-:-:S02]  /*3780*/  FSEL R30, R10, RZ, P3 ;  /* 0x000000ff0a1e7208 */ /* 0x000fc40001800000 */
[----:B------:R-:W-:Y:S01]  /*3790*/  FSEL R34, R10, RZ, P2 ;  /* 0x000000ff0a227208 */ /* 0x000fe20001000000 */
[----:B------:R-:W-:Y:S01]  /*37a0*/  DMUL R28, R4, R28 ;  /* 0x0000001c041c7228 */ /* 0x000fe20000000000 */
[----:B------:R-:W-:Y:S01]  /*37b0*/  FSEL R35, R11, -RZ, P2 ;  /* 0x800000ff0b237208 */ /* 0x000fe20001000000 */
[C---:B------:R-:W-:Y:S02]  /*37c0*/  DMUL R10, R2.reuse, R32 ;  /* 0x00000020020a7228 */ /* 0x040fe40000000000 */
[----:B------:R-:W-:Y:S02]  /*37d0*/  DFMA R18, R2, R18, -R20 ;  /* 0x000000120212722b */ /* 0x000fe40000000814 */
[----:B------:R-:W-:Y:S02]  /*37e0*/  DADD R12, R12, R22 ;  /* 0x000000000c0c7229 */ /* 0x000fe40000000016 */
[----:B------:R-:W-:Y:S02]  /*37f0*/  DFMA R28, R2, R30, -R28 ;  /* 0x0000001e021c722b */ /* 0x000fe4000000081c */
[----:B------:R-:W-:-:S02]  /*3800*/  DFMA R10, R4, R34, -R10 ;  /* 0x00000022040a722b */ /* 0x000fc4000000080a */
[----:B------:R-:W-:Y:S02]  /*3810*/  DADD R16, R16, R18 ;  /* 0x0000000010107229 */ /* 0x000fe40000000012 */
[----:B------:R-:W-:Y:S02]  /*3820*/  DMUL R12, R6, R12 ;  /* 0x0000000c060c7228 */ /* 0x000fe40000000000 */
[----:B------:R-:W-:Y:S02]  /*3830*/  DADD R24, R24, R28 ;  /* 0x0000000018187229 */ /* 0x000fe4000000001c */
[----:B------:R-:W-:Y:S02]  /*3840*/  DADD R10, R14, R10 ;  /* 0x000000000e0a7229 */ /* 0x000fe4000000000a */
[----:B------:R-:W-:Y:S02]  /*3850*/  DMUL R16, R6, R16 ;  /* 0x0000001006107228 */ /* 0x000fe40000000000 */
[----:B------:R-:W-:-:S02]  /*3860*/  DSETP.GEU.AND P0, PT, R12, RZ, PT ;  /* 0x000000ff0c00722a */ /* 0x000fc40003f0e000 */
[C---:B------:R-:W-:Y:S02]  /*3870*/  DMUL R24, R6.reuse, R24 ;  /* 0x0000001806187228 */ /* 0x040fe40000000000 */
[----:B------:R-:W-:Y:S02]  /*3880*/  DMUL R10, R6, R10 ;  /* 0x0000000a060a7228 */ /* 0x000fe40000000000 */
[----:B------:R-:W-:Y:S01]  /*3890*/  DADD R18, -RZ, -R16 ;  /* 0x00000000ff127229 */ /* 0x000fe20000000910 */
[----:B------:R-:W-:Y:S01]  /*38a0*/  FSEL R4, R12, RZ, P0 ;  /* 0x000000ff0c047208 */ /* 0x000fe20000000000 */
[----:B------:R-:W-:Y:S01]  /*38b0*/  DSETP.GEU.AND P1, PT, R16, RZ, PT ;  /* 0x000000ff1000722a */ /* 0x000fe20003f2e000 */
[----:B------:R-:W-:Y:S01]  /*38c0*/  FSEL R5, R13, RZ, P0 ;  /* 0x000000ff0d057208 */ /* 0x000fe20000000000 */
[----:B------:R-:W-:Y:S02]  /*38d0*/  DSETP.GEU.AND P3, PT, R24, RZ, PT ;  /* 0x000000ff1800722a */ /* 0x000fe40003f6e000 */
[----:B------:R-:W-:-:S02]  /*38e0*/  DADD R24, -RZ, -R24 ;  /* 0x00000000ff187229 */ /* 0x000fc40000000918 */
[----:B------:R-:W-:-:S06]  /*38f0*/  DSETP.GEU.AND P2, PT, R10, RZ, PT ;  /* 0x000000ff0a00722a */ /* 0x000fcc0003f4e000 */
[----:B------:R-:W-:Y:S02]  /*3900*/  FSEL R2, R10, RZ, P2 ;  /* 0x000000ff0a027208 */ /* 0x000fe40001000000 */
[----:B------:R-:W-:Y:S02]  /*3910*/  FSEL R3, R11, RZ, P2 ;  /* 0x000000ff0b037208 */ /* 0x000fe40001000000 */
[----:B------:R-:W-:Y:S02]  /*3920*/  FSEL R14, R24, RZ, !P3 ;  /* 0x000000ff180e7208 */ /* 0x000fe40005800000 */
[----:B------:R-:W-:Y:S01]  /*3930*/  FSEL R15, R25, -RZ, !P3 ;  /* 0x800000ff190f7208 */ /* 0x000fe20005800000 */
[----:B------:R-:W-:Y:S01]  /*3940*/  IMAD.MOV.U32 R12, RZ, RZ, R3 ;  /* 0x000000ffff0c7224 */ /* 0x000fe200078e0003 */
[----:B------:R-:W-:Y:S02]  /*3950*/  FSEL R10, R18, RZ, !P1 ;  /* 0x000000ff120a7208 */ /* 0x000fe40004800000 */
[----:B------:R-:W-:Y:S01]  /*3960*/  FSEL R11, R19, -RZ, !P1 ;  /* 0x800000ff130b7208 */ /* 0x000fe20004800000 */
[----:B------:R-:W-:Y:S01]  /*3970*/  IMAD.MOV.U32 R13, RZ, RZ, R15 ;  /* 0x000000ffff0d7224 */ /* 0x000fe200078e000f */
[----:B------:R-:W-:-:S04]  /*3980*/  DSETP.MAX.AND P2, P3, R2, R14, PT ;  /* 0x0000000e0200722a */ /* 0x000fc80003b4f000 */
[----:B------:R-:W-:Y:S02]  /*3990*/  DSETP.MAX.AND P0, P1, R4, R10, PT ;  /* 0x0000000a0400722a */ /* 0x000fe4000390f000 */
[----:B------:R-:W-:Y:S01]  /*39a0*/  FSEL R17, R12, R13, P2 ;  /* 0x0000000d0c117208 */ /* 0x000fe20001000000 */
[----:B------:R-:W-:Y:S01]  /*39b0*/  IMAD.MOV.U32 R12, RZ, RZ, R4 ;  /* 0x000000ffff0c7224 */ /* 0x000fe200078e0004 */
[----:B------:R-:W-:Y:S02]  /*39c0*/  SEL R2, R2, R14, P2 ;  /* 0x0000000e02027207 */ /* 0x000fe40001000000 */
[----:B------:R-:W-:-:S04]  /*39d0*/  FSEL R15, R5, R11, P0 ;  /* 0x0000000b050f7208 */ /* 0x000fc80000000000 */
[----:B------:R-:W-:Y:S01]  /*39e0*/  @P3 LOP3.LUT R17, R13, 0x80000, RZ, 0xfc, !PT ;  /* 0x000800000d113812 */ /* 0x000fe200078efcff */
[----:B------:R-:W-:Y:S02]  /*39f0*/  IMAD.MOV.U32 R13, RZ, RZ, R10 ;  /* 0x000000ffff0d7224 */ /* 0x000fe400078e000a */
[----:B------:R-:W-:Y:S01]  /*3a00*/  IMAD.MOV.U32 R10, RZ, RZ, 0x0 ;  /* 0x00000000ff0a7424 */ /* 0x000fe200078e00ff */
[----:B------:R-:W-:Y:S01]  /*3a10*/  @P1 LOP3.LUT R15, R11, 0x80000, RZ, 0xfc, !PT ;  /* 0x000800000b0f1812 */ /* 0x000fe200078efcff */
[----:B------:R-:W-:Y:S02]  /*3a20*/  IMAD.MOV.U32 R3, RZ, RZ, R17 ;  /* 0x000000ffff037224 */ /* 0x000fe400078e0011 */
[----:B------:R-:W-:-:S04]  /*3a30*/  IMAD.MOV.U32 R11, RZ, RZ, 0x3fd80000 ;  /* 0x3fd80000ff0b7424 */ /* 0x000fc800078e00ff */
[----:B------:R-:W-:Y:S01]  /*3a40*/  DMUL R4, R2, R2 ;  /* 0x0000000202047228 */ /* 0x000fe20000000000 */
[----:B------:R-:W-:Y:S01]  /*3a50*/  SEL R2, R12, R13, P0 ;  /* 0x0000000d0c027207 */ /* 0x000fe20000000000 */
[----:B------:R-:W-:-:S06]  /*3a60*/  IMAD.MOV.U32 R3, RZ, RZ, R15 ;  /* 0x000000ffff037224 */ /* 0x000fcc00078e000f */
[----:B------:R-:W-:-:S06]  /*3a70*/  DFMA R12, R2, R2, R4 ;  /* 0x00000002020c722b */ /* 0x000fcc0000000004 */
[----:B------:R-:W0:Y:S04]  /*3a80*/  MUFU.RSQ64H R5, R13 ;  /* 0x0000000d00057308 */ /* 0x000e280000001c00 */
[----:B------:R-:W-:-:S05]  /*3a90*/  VIADD R4, R13, 0xfcb00000 ;  /* 0xfcb000000d047836 */ /* 0x000fca0000000000 */
[----:B------:R-:W-:Y:S01]  /*3aa0*/  ISETP.GE.U32.AND P0, PT, R4, 0x7ca00000, PT ;  /* 0x7ca000000400780c */ /* 0x000fe20003f06070 */
[----:B0-----:R-:W-:-:S08]  /*3ab0*/  DMUL R2, R4, R4 ;  /* 0x0000000404027228 */ /* 0x001fd00000000000 */
[----:B------:R-:W-:-:S08]  /*3ac0*/  DFMA R2, R12, -R2, 1 ;  /* 0x3ff000000c02742b */ /* 0x000fd00000000802 */
[----:B------:R-:W-:Y:S02]  /*3ad0*/  DFMA R10, R2, R10, 0.5 ;  /* 0x3fe00000020a742b */ /* 0x000fe4000000000a */
[----:B------:R-:W-:-:S08]  /*3ae0*/  DMUL R2, R4, R2 ;  /* 0x0000000204027228 */ /* 0x000fd00000000000 */
[----:B------:R-:W-:-:S08]  /*3af0*/  DFMA R14, R10, R2, R4 ;  /* 0x000000020a0e722b */ /* 0x000fd00000000004 */
[----:B------:R-:W-:Y:S02]  /*3b00*/  DMUL R16, R12, R14 ;  /* 0x0000000e0c107228 */ /* 0x000fe40000000000 */
[----:B------:R-:W-:Y:S02]  /*3b10*/  VIADD R11, R15, 0xfff00000 ;  /* 0xfff000000f0b7836 */ /* 0x000fe40000000000 */
[----:B------:R-:W-:-:S04]  /*3b20*/  IMAD.MOV.U32 R10, RZ, RZ, R14 ;  /* 0x000000ffff0a7224 */ /* 0x000fc800078e000e */
[----:B------:R-:W-:-:S08]  /*3b30*/  DFMA R18, R16, -R16, R12 ;  /* 0x800000101012722b */ /* 0x000fd0000000000c */
[----:B------:R-:W-:Y:S01]  /*3b40*/  DFMA R2, R18, R10, R16 ;  /* 0x0000000a1202722b */ /* 0x000fe20000000010 */
[----:B------:R-:W-:Y:S10]  /*3b50*/  @!P0 BRA `(.L_x_28) ;  /* 0x0000000000108947 */ /* 0x000ff40003800000 */
[----:B------:R-:W-:-:S07]  /*3b60*/  MOV R2, 0x3b80 ;  /* 0x00003b8000027802 */ /* 0x000fce0000000f00 */
[----:B------:R-:W-:Y:S05]  /*3b70*/  CALL.REL.NOINC `($__internal_1_$__cuda_sm20_dsqrt_rn_f64_mediumpath_v1) ;  /* 0x0000000400bc7944 */ /* 0x000fea0003c00000 */
[----:B------:R-:W-:Y:S02]  /*3b80*/  IMAD.MOV.U32 R2, RZ, RZ, R4 ;  /* 0x000000ffff027224 */ /* 0x000fe400078e0004 */
[----:B------:R-:W-:-:S07]  /*3b90*/  IMAD.MOV.U32 R3, RZ, RZ, R5 ;  /* 0x000000ffff037224 */ /* 0x000fce00078e0005 */
.L_x_28:
[----:B------:R-:W-:Y:S05]  /*3ba0*/  BSYNC.RECONVERGENT B0 ;  /* 0x0000000000007941 */ /* 0x000fea0003800200 */
.L_x_27:
[----:B------:R-:W0:Y:S01]  /*3bb0*/  LDC.64 R4, c[0x0][0x380] ;  /* 0x0000e000ff047b82 */ /* 0x000e220000000a00 */
[----:B------:R-:W-:-:S08]  /*3bc0*/  DADD R2, R2, -1 ;  /* 0xbff0000002027429 */ /* 0x000fd00000000000 */
[----:B------:R-:W-:Y:S01]  /*3bd0*/  DMUL R2, R8, R2 ;  /* 0x0000000208027228 */ /* 0x000fe20000000000 */
[----:B0-----:R-:W-:-:S06]  /*3be0*/  IMAD.WIDE R4, R0, 0x8, R4 ;  /* 0x0000000800047825 */ /* 0x001fcc00078e0204 */
[----:B------:R-:W-:Y:S01]  /*3bf0*/  STG.E.64 desc[UR4][R4.64], R2 ;  /* 0x0000000204007986 */ /* 0x000fe2000c101b04 */
[----:B------:R-:W-:Y:S05]  /*3c00*/  EXIT ;  /* 0x000000000000794d */ /* 0x000fea0003800000 */
        .weak           $__internal_0_$__cuda_sm20_div_rn_f64_full
        .type           $__internal_0_$__cuda_sm20_div_rn_f64_full,@function
        .size           $__internal_0_$__cuda_sm20_div_rn_f64_full,($__internal_1_$__cuda_sm20_dsqrt_rn_f64_mediumpath_v1 - $__internal_0_$__cuda_sm20_div_rn_f64_full)
$__internal_0_$__cuda_sm20_div_rn_f64_full:
[C---:B------:R-:W-:Y:S01]  /*3c10*/  FSETP.GEU.AND P0, PT, |R7|.reuse, 1.469367938527859385e-39, PT ;  /* 0x001000000700780b */ /* 0x040fe20003f0e200 */
[--C-:B------:R-:W-:Y:S01]  /*3c20*/  IMAD.MOV.U32 R32, RZ, RZ, R6.reuse ;  /* 0x000000ffff207224 */ /* 0x100fe200078e0006 */
[----:B------:R-:W-:Y:S01]  /*3c30*/  LOP3.LUT R9, R7, 0x800fffff, RZ, 0xc0, !PT ;  /* 0x800fffff07097812 */ /* 0x000fe200078ec0ff */
[----:B------:R-:W-:Y:S01]  /*3c40*/  IMAD.MOV.U32 R33, RZ, RZ, R7 ;  /* 0x000000ffff217224 */ /* 0x000fe200078e0007 */
[----:B------:R-:W-:Y:S01]  /*3c50*/  BSSY.RECONVERGENT B0, `(.L_x_29) ;  /* 0x000005c000007945 */ /* 0x000fe20003800200 */
[----:B------:R-:W-:Y:S01]  /*3c60*/  IMAD.MOV.U32 R36, RZ, RZ, R6 ;  /* 0x000000ffff247224 */ /* 0x000fe200078e0006 */
[----:B------:R-:W-:Y:S01]  /*3c70*/  LOP3.LUT R37, R9, 0x3ff00000, RZ, 0xfc, !PT ;  /* 0x3ff0000009257812 */ /* 0x000fe200078efcff */
[----:B------:R-:W-:Y:S02]  /*3c80*/  IMAD.MOV.U32 R45, RZ, RZ, R5 ;  /* 0x000000ffff2d7224 */ /* 0x000fe400078e0005 */
[----:B------:R-:W-:Y:S02]  /*3c90*/  IMAD.MOV.U32 R42, RZ, RZ, 0x1 ;  /* 0x00000001ff2a7424 */ /* 0x000fe400078e00ff */
[----:B------:R-:W-:Y:S01]  /*3ca0*/  IMAD.MOV.U32 R44, RZ, RZ, R10 ;  /* 0x000000ffff2c7224 */ /* 0x000fe200078e000a */
[C---:B------:R-:W-:Y:S01]  /*3cb0*/  FSETP.GEU.AND P2, PT, |R45|.reuse, 1.469367938527859385e-39, PT ;  /* 0x001000002d00780b */ /* 0x040fe20003f4e200 */
[----:B------:R-:W-:Y:S01]  /*3cc0*/  @!P0 DMUL R36, R32, 8.98846567431157953865e+307 ;  /* 0x7fe0000020248828 */ /* 0x000fe20000000000 */
[----:B------:R-:W-:-:S02]  /*3cd0*/  LOP3.LUT R5, R45, 0x7ff00000, RZ, 0xc0, !PT ;  /* 0x7ff000002d057812 */ /* 0x000fc400078ec0ff */
[----:B------:R-:W-:-:S03]  /*3ce0*/  LOP3.LUT R10, R7, 0x7ff00000, RZ, 0xc0, !PT ;  /* 0x7ff00000070a7812 */ /* 0x000fc600078ec0ff */
[----:B------:R-:W0:Y:S01]  /*3cf0*/  MUFU.RCP64H R43, R37 ;  /* 0x00000025002b7308 */ /* 0x000e220000001800 */
[----:B------:R-:W-:-:S03]  /*3d00*/  ISETP.GE.U32.AND P1, PT, R5, R10, PT ;  /* 0x0000000a0500720c */ /* 0x000fc60003f26070 */
[----:B------:R-:W-:Y:S02]  /*3d10*/  @!P0 LOP3.LUT R10, R37, 0x7ff00000, RZ, 0xc0, !PT ;  /* 0x7ff00000250a8812 */ /* 0x000fe400078ec0ff */
[----:B------:R-:W-:Y:S01]  /*3d20*/  @!P2 LOP3.LUT R6, R33, 0x7ff00000, RZ, 0xc0, !PT ;  /* 0x7ff000002106a812 */ /* 0x000fe200078ec0ff */
[----:B------:R-:W-:Y:S02]  /*3d30*/  @!P2 IMAD.MOV.U32 R48, RZ, RZ, RZ ;  /* 0x000000ffff30a224 */ /* 0x000fe400078e00ff */
[----:B------:R-:W-:Y:S01]  /*3d40*/  VIADD R11, R10, 0xffffffff ;  /* 0xffffffff0a0b7836 */ /* 0x000fe20000000000 */
[----:B------:R-:W-:Y:S01]  /*3d50*/  @!P2 ISETP.GE.U32.AND P3, PT, R5, R6, PT ;  /* 0x000000060500a20c */ /* 0x000fe20003f66070 */
[----:B------:R-:W-:-:S05]  /*3d60*/  IMAD.MOV.U32 R6, RZ, RZ, 0x1ca00000 ;  /* 0x1ca00000ff067424 */ /* 0x000fca00078e00ff */
[C---:B------:R-:W-:Y:S01]  /*3d70*/  @!P2 SEL R7, R6.reuse, 0x63400000, !P3 ;  /* 0x634000000607a807 */ /* 0x040fe20005800000 */
[----:B0-----:R-:W-:Y:S01]  /*3d80*/  DFMA R46, R42, -R36, 1 ;  /* 0x3ff000002a2e742b */ /* 0x001fe20000000824 */
[----:B------:R-:W-:Y:S02]  /*3d90*/  SEL R9, R6, 0x63400000, !P1 ;  /* 0x6340000006097807 */ /* 0x000fe40004800000 */
[----:B------:R-:W-:-:S04]  /*3da0*/  @!P2 LOP3.LUT R7, R7, 0x80000000, R45, 0xf8, !PT ;  /* 0x800000000707a812 */ /* 0x000fc800078ef82d */
[----:B------:R-:W-:Y:S01]  /*3db0*/  @!P2 LOP3.LUT R49, R7, 0x100000, RZ, 0xfc, !PT ;  /* 0x001000000731a812 */ /* 0x000fe200078efcff */
[----:B------:R-:W-:Y:S01]  /*3dc0*/  DFMA R46, R46, R46, R46 ;  /* 0x0000002e2e2e722b */ /* 0x000fe2000000002e */
[----:B------:R-:W-:-:S07]  /*3dd0*/  IMAD.MOV.U32 R7, RZ, RZ, R5 ;  /* 0x000000ffff077224 */ /* 0x000fce00078e0005 */
[----:B------:R-:W-:Y:S01]  /*3de0*/  DFMA R42, R42, R46, R42 ;  /* 0x0000002e2a2a722b */ /* 0x000fe2000000002a */
[----:B------:R-:W-:Y:S01]  /*3df0*/  LOP3.LUT R47, R9, 0x800fffff, R45, 0xf8, !PT ;  /* 0x800fffff092f7812 */ /* 0x000fe200078ef82d */
[----:B------:R-:W-:-:S06]  /*3e00*/  IMAD.MOV.U32 R46, RZ, RZ, R44 ;  /* 0x000000ffff2e7224 */ /* 0x000fcc00078e002c */
[----:B------:R-:W-:Y:S02]  /*3e10*/  DFMA R50, R42, -R36, 1 ;  /* 0x3ff000002a32742b */ /* 0x000fe40000000824 */
[----:B------:R-:W-:-:S06]  /*3e20*/  @!P2 DFMA R46, R46, 2, -R48 ;  /* 0x400000002e2ea82b */ /* 0x000fcc0000000830 */
[----:B------:R-:W-:-:S04]  /*3e30*/  DFMA R50, R42, R50, R42 ;  /* 0x000000322a32722b */ /* 0x000fc8000000002a */
[----:B------:R-:W-:-:S04]  /*3e40*/  @!P2 LOP3.LUT R7, R47, 0x7ff00000, RZ, 0xc0, !PT ;  /* 0x7ff000002f07a812 */ /* 0x000fc800078ec0ff */
[----:B------:R-:W-:Y:S01]  /*3e50*/  DMUL R48, R50, R46 ;  /* 0x0000002e32307228 */ /* 0x000fe20000000000 */
[----:B------:R-:W-:-:S05]  /*3e60*/  VIADD R9, R7, 0xffffffff ;  /* 0xffffffff07097836 */ /* 0x000fca0000000000 */
[----:B------:R-:W-:Y:S02]  /*3e70*/  ISETP.GT.U32.AND P0, PT, R9, 0x7feffffe, PT ;  /* 0x7feffffe0900780c */ /* 0x000fe40003f04070 */
[----:B------:R-:W-:Y:S02]  /*3e80*/  DFMA R42, R48, -R36, R46 ;  /* 0x80000024302a722b */ /* 0x000fe4000000002e */
[----:B------:R-:W-:-:S06]  /*3e90*/  ISETP.GT.U32.OR P0, PT, R11, 0x7feffffe, P0 ;  /* 0x7feffffe0b00780c */ /* 0x000fcc0000704470 */
[----:B------:R-:W-:-:S07]  /*3ea0*/  DFMA R42, R50, R42, R48 ;  /* 0x0000002a322a722b */ /* 0x000fce0000000030 */
[----:B------:R-:W-:Y:S05]  /*3eb0*/  @P0 BRA `(.L_x_30) ;  /* 0x0000000000740947 */ /* 0x000fea0003800000 */
[----:B------:R-:W-:-:S04]  /*3ec0*/  LOP3.LUT R10, R33, 0x7ff00000, RZ, 0xc0, !PT ;  /* 0x7ff00000210a7812 */ /* 0x000fc800078ec0ff */
[CC--:B------:R-:W-:Y:S02]  /*3ed0*/  VIADDMNMX R7, R5.reuse, -R10.reuse, 0xb9600000, !PT ;  /* 0xb960000005077446 */ /* 0x0c0fe4000780090a */
[----:B------:R-:W-:Y:S01]  /*3ee0*/  ISETP.GE.U32.AND P0, PT, R5, R10, PT ;  /* 0x0000000a0500720c */ /* 0x000fe20003f06070 */
[----:B------:R-:W-:Y:S01]  /*3ef0*/  IMAD.MOV.U32 R10, RZ, RZ, RZ ;  /* 0x000000ffff0a7224 */ /* 0x000fe200078e00ff */
[----:B------:R-:W-:Y:S02]  /*3f00*/  VIMNMX R7, PT, PT, R7, 0x46a00000, PT ;  /* 0x46a0000007077848 */ /* 0x000fe40003fe0100 */
[----:B------:R-:W-:-:S05]  /*3f10*/  SEL R6, R6, 0x63400000, !P0 ;  /* 0x6340000006067807 */ /* 0x000fca0004000000 */
[----:B------:R-:W-:-:S04]  /*3f20*/  IMAD.IADD R7, R7, 0x1, -R6 ;  /* 0x0000000107077824 */ /* 0x000fc800078e0a06 */
[----:B------:R-:W-:-:S06]  /*3f30*/  VIADD R11, R7, 0x7fe00000 ;  /* 0x7fe00000070b7836 */ /* 0x000fcc0000000000 */
[----:B------:R-:W-:-:S10]  /*3f40*/  DMUL R48, R42, R10 ;  /* 0x0000000a2a307228 */ /* 0x000fd40000000000 */
[----:B------:R-:W-:-:S13]  /*3f50*/  FSETP.GTU.AND P0, PT, |R49|, 1.469367938527859385e-39, PT ;  /* 0x001000003100780b */ /* 0x000fda0003f0c200 */
[----:B------:R-:W-:Y:S05]  /*3f60*/  @P0 BRA `(.L_x_31) ;  /* 0x0000000000a80947 */ /* 0x000fea0003800000 */
[----:B------:R-:W-:Y:S01]  /*3f70*/  DFMA R36, R42, -R36, R46 ;  /* 0x800000242a24722b */ /* 0x000fe2000000002e */
[----:B------:R-:W-:-:S09]  /*3f80*/  IMAD.MOV.U32 R32, RZ, RZ, RZ ;  /* 0x000000ffff207224 */ /* 0x000fd200078e00ff */
[C---:B------:R-:W-:Y:S02]  /*3f90*/  FSETP.NEU.AND P0, PT, R37.reuse, RZ, PT ;  /* 0x000000ff2500720b */ /* 0x040fe40003f0d000 */
[----:B------:R-:W-:-:S04]  /*3fa0*/  LOP3.LUT R5, R37, 0x80000000, R33, 0x48, !PT ;  /* 0x8000000025057812 */ /* 0x000fc800078e4821 */
[----:B------:R-:W-:-:S07]  /*3fb0*/  LOP3.LUT R33, R5, R11, RZ, 0xfc, !PT ;  /* 0x0000000b05217212 */ /* 0x000fce00078efcff */
[----:B------:R-:W-:Y:S05]  /*3fc0*/  @!P0 BRA `(.L_x_31) ;  /* 0x0000000000908947 */ /* 0x000fea0003800000 */
[----:B------:R-:W-:Y:S01]  /*3fd0*/  IMAD.MOV R11, RZ, RZ, -R7 ;  /* 0x000000ffff0b7224 */ /* 0x000fe200078e0a07 */
[----:B------:R-:W-:Y:S01]  /*3fe0*/  IADD3 R7, PT, PT, -R7, -0x43300000, RZ ;  /* 0xbcd0000007077810 */ /* 0x000fe20007ffe1ff */
[----:B------:R-:W-:-:S06]  /*3ff0*/  IMAD.MOV.U32 R10, RZ, RZ, RZ ;  /* 0x000000ffff0a7224 */ /* 0x000fcc00078e00ff */
[----:B------:R-:W-:Y:S02]  /*4000*/  DFMA R10, R48, -R10, R42 ;  /* 0x8000000a300a722b */ /* 0x000fe4000000002a */
[----:B------:R-:W-:-:S08]  /*4010*/  DMUL.RP R42, R42, R32 ;  /* 0x000000202a2a7228 */ /* 0x000fd00000008000 */
[----:B------:R-:W-:Y:S02]  /*4020*/  FSETP.NEU.AND P0, PT, |R11|, R7, PT ;  /* 0x000000070b00720b */ /* 0x000fe40003f0d200 */
[----:B------:R-:W-:Y:S02]  /*4030*/  LOP3.LUT R5, R43, R5, RZ, 0x3c, !PT ;  /* 0x000000052b057212 */ /* 0x000fe400078e3cff */
[----:B------:R-:W-:Y:S02]  /*4040*/  FSEL R6, R42, R48, !P0 ;  /* 0x000000302a067208 */ /* 0x000fe40004000000 */
[----:B------:R-:W-:-:S03]  /*4050*/  FSEL R7, R5, R49, !P0 ;  /* 0x0000003105077208 */ /* 0x000fc60004000000 */
[----:B------:R-:W-:Y:S02]  /*4060*/  IMAD.MOV.U32 R48, RZ, RZ, R6 ;  /* 0x000000ffff307224 */ /* 0x000fe400078e0006 */
[----:B------:R-:W-:Y:S01]  /*4070*/  IMAD.MOV.U32 R49, RZ, RZ, R7 ;  /* 0x000000ffff317224 */ /* 0x000fe200078e0007 */
[----:B------:R-:W-:Y:S06]  /*4080*/  BRA `(.L_x_31) ;  /* 0x0000000000607947 */ /* 0x000fec0003800000 */
.L_x_30:
[----:B------:R-:W-:-:S14]  /*4090*/  DSETP.NAN.AND P0, PT, R44, R44, PT ;  /* 0x0000002c2c00722a */ /* 0x000fdc0003f08000 */
[----:B------:R-:W-:Y:S05]  /*40a0*/  @P0 BRA `(.L_x_32) ;  /* 0x00000000004c0947 */ /* 0x000fea0003800000 */
[----:B------:R-:W-:-:S14]  /*40b0*/  DSETP.NAN.AND P0, PT, R32, R32, PT ;  /* 0x000000202000722a */ /* 0x000fdc0003f08000 */
[----:B------:R-:W-:Y:S05]  /*40c0*/  @P0 BRA `(.L_x_33) ;  /* 0x0000000000340947 */ /* 0x000fea0003800000 */
[----:B------:R-:W-:Y:S01]  /*40d0*/  ISETP.NE.AND P0, PT, R7, R10, PT ;  /* 0x0000000a0700720c */ /* 0x000fe20003f05270 */
[----:B------:R-:W-:Y:S01]  /*40e0*/  IMAD.MOV.U32 R49, RZ, RZ, -0x80000 ;  /* 0xfff80000ff317424 */ /* 0x000fe200078e00ff */
[----:B------:R-:W-:-:S11]  /*40f0*/  MOV R48, 0x0 ;  /* 0x0000000000307802 */ /* 0x000fd60000000f00 */
[----:B------:R-:W-:Y:S05]  /*4100*/  @!P0 BRA `(.L_x_31) ;  /* 0x0000000000408947 */ /* 0x000fea0003800000 */
[----:B------:R-:W-:Y:S02]  /*4110*/  ISETP.NE.AND P0, PT, R7, 0x7ff00000, PT ;  /* 0x7ff000000700780c */ /* 0x000fe40003f05270 */
[----:B------:R-:W-:Y:S02]  /*4120*/  LOP3.LUT R5, R45, 0x80000000, R33, 0x48, !PT ;  /* 0x800000002d057812 */ /* 0x000fe400078e4821 */
[----:B------:R-:W-:-:S13]  /*4130*/  ISETP.EQ.OR P0, PT, R10, RZ, !P0 ;  /* 0x000000ff0a00720c */ /* 0x000fda0004702670 */
[----:B------:R-:W-:Y:S01]  /*4140*/  @P0 LOP3.LUT R6, R5, 0x7ff00000, RZ, 0xfc, !PT ;  /* 0x7ff0000005060812 */ /* 0x000fe200078efcff */
[----:B------:R-:W-:Y:S02]  /*4150*/  @!P0 IMAD.MOV.U32 R48, RZ, RZ, RZ ;  /* 0x000000ffff308224 */ /* 0x000fe400078e00ff */
[----:B------:R-:W-:Y:S02]  /*4160*/  @!P0 IMAD.MOV.U32 R49, RZ, RZ, R5 ;  /* 0x000000ffff318224 */ /* 0x000fe400078e0005 */
[----:B------:R-:W-:Y:S02]  /*4170*/  @P0 IMAD.MOV.U32 R48, RZ, RZ, RZ ;  /* 0x000000ffff300224 */ /* 0x000fe400078e00ff */
[----:B------:R-:W-:Y:S01]  /*4180*/  @P0 IMAD.MOV.U32 R49, RZ, RZ, R6 ;  /* 0x000000ffff310224 */ /* 0x000fe200078e0006 */
[----:B------:R-:W-:Y:S06]  /*4190*/  BRA `(.L_x_31) ;  /* 0x00000000001c7947 */ /* 0x000fec0003800000 */
.L_x_33:
[----:B------:R-:W-:Y:S01]  /*41a0*/  LOP3.LUT R5, R33, 0x80000, RZ, 0xfc, !PT ;  /* 0x0008000021057812 */ /* 0x000fe200078efcff */
[----:B------:R-:W-:-:S04]  /*41b0*/  IMAD.MOV.U32 R48, RZ, RZ, R32 ;  /* 0x000000ffff307224 */ /* 0x000fc800078e0020 */
[----:B------:R-:W-:Y:S01]  /*41c0*/  IMAD.MOV.U32 R49, RZ, RZ, R5 ;  /* 0x000000ffff317224 */ /* 0x000fe200078e0005 */
[----:B------:R-:W-:Y:S06]  /*41d0*/  BRA `(.L_x_31) ;  /* 0x00000000000c7947 */ /* 0x000fec0003800000 */
.L_x_32:
[----:B------:R-:W-:Y:S01]  /*41e0*/  LOP3.LUT R5, R45, 0x80000, RZ, 0xfc, !PT ;  /* 0x000800002d057812 */ /* 0x000fe200078efcff */
[----:B------:R-:W-:-:S04]  /*41f0*/  IMAD.MOV.U32 R48, RZ, RZ, R44 ;  /* 0x000000ffff307224 */ /* 0x000fc800078e002c */
[----:B------:R-:W-:-:S07]  /*4200*/  IMAD.MOV.U32 R49, RZ, RZ, R5 ;  /* 0x000000ffff317224 */ /* 0x000fce00078e0005 */
.L_x_31:
[----:B------:R-:W-:Y:S05]  /*4210*/  BSYNC.RECONVERGENT B0 ;  /* 0x0000000000007941 */ /* 0x000fea0003800200 */
.L_x_29:
[----:B------:R-:W-:Y:S02]  /*4220*/  IMAD.MOV.U32 R10, RZ, RZ, R4 ;  /* 0x000000ffff0a7224 */ /* 0x000fe400078e0004 */
[----:B------:R-:W-:Y:S02]  /*4230*/  IMAD.MOV.U32 R11, RZ, RZ, 0x0 ;  /* 0x00000000ff0b7424 */ /* 0x000fe400078e00ff */
[----:B------:R-:W-:Y:S02]  /*4240*/  IMAD.MOV.U32 R6, RZ, RZ, R48 ;  /* 0x000000ffff067224 */ /* 0x000fe400078e0030 */
[----:B------:R-:W-:Y:S01]  /*4250*/  IMAD.MOV.U32 R5, RZ, RZ, R49 ;  /* 0x000000ffff057224 */ /* 0x000fe200078e0031 */
[----:B------:R-:W-:Y:S06]  /*4260*/  RET.REL.NODEC R10 `(_Z30surface_redistance_step_backupPdPKdS1_S1_S1_S1_S1_S1_S1_S1_S1_S1_S1_S1_S1_S1_iiidddi) ;  /* 0xffffffbc0a647950 */ /* 0x000fec0003c3ffff */
        .weak           $__internal_1_$__cuda_sm20_dsqrt_rn_f64_mediumpath_v1
        .type           $__internal_1_$__cuda_sm20_dsqrt_rn_f64_mediumpath_v1,@function
        .size           $__internal_1_$__cuda_sm20_dsqrt_rn_f64_mediumpath_v1,($_Z30surface_redistance_step_backupPdPKdS1_S1_S1_S1_S1_S1_S1_S1_S1_S1_S1_S1_S1_S1_iiidddi$__internal_accurate_pow - $__internal_1_$__cuda_sm20_dsqrt_rn_f64_mediumpath_v1)
$__internal_1_$__cuda_sm20_dsqrt_rn_f64_mediumpath_v1:
[----:B------:R-:W-:Y:S01]  /*4270*/  ISETP.GE.U32.AND P0, PT, R4, -0x3400000, PT ;  /* 0xfcc000000400780c */ /* 0x000fe20003f06070 */
[----:B------:R-:W-:Y:S01]  /*4280*/  BSSY.RECONVERGENT B1, `(.L_x_34) ;  /* 0x0000028000017945 */ /* 0x000fe20003800200 */
[----:B------:R-:W-:Y:S02]  /*4290*/  IMAD.MOV.U32 R10, RZ, RZ, R14 ;  /* 0x000000ffff0a7224 */ /* 0x000fe400078e000e */
[----:B------:R-:W-:Y:S02]  /*42a0*/  IMAD.MOV.U32 R6, RZ, RZ, R12 ;  /* 0x000000ffff067224 */ /* 0x000fe400078e000c */
[----:B------:R-:W-:Y:S02]  /*42b0*/  IMAD.MOV.U32 R7, RZ, RZ, R13 ;  /* 0x000000ffff077224 */ /* 0x000fe400078e000d */
[----:B------:R-:W-:Y:S02]  /*42c0*/  IMAD.MOV.U32 R4, RZ, RZ, R18 ;  /* 0x000000ffff047224 */ /* 0x000fe400078e0012 */
[----:B------:R-:W-:-:S03]  /*42d0*/  IMAD.MOV.U32 R5, RZ, RZ, R19 ;  /* 0x000000ffff057224 */ /* 0x000fc600078e0013 */
[----:B------:R-:W-:Y:S05]  /*42e0*/  @!P0 BRA `(.L_x_35) ;  /* 0x0000000000208947 */ /* 0x000fea0003800000 */
[----:B------:R-:W-:-:S10]  /*42f0*/  DFMA.RM R4, R4, R10, R16 ;  /* 0x0000000a0404722b */ /* 0x000fd40000004010 */
[----:B------:R-:W-:-:S05]  /*4300*/  IADD3 R10, P0, PT, R4, 0x1, RZ ;  /* 0x00000001040a7810 */ /* 0x000fca0007f1e0ff */
[----:B------:R-:W-:-:S06]  /*4310*/  IMAD.X R11, RZ, RZ, R5, P0 ;  /* 0x000000ffff0b7224 */ /* 0x000fcc00000e0605 */
[----:B------:R-:W-:-:S08]  /*4320*/  DFMA.RP R6, -R4, R10, R6 ;  /* 0x0000000a0406722b */ /* 0x000fd00000008106 */
[----:B------:R-:W-:-:S06]  /*4330*/  DSETP.GT.AND P0, PT, R6, RZ, PT ;  /* 0x000000ff0600722a */ /* 0x000fcc0003f04000 */
[----:B------:R-:W-:Y:S02]  /*4340*/  FSEL R4, R10, R4, P0 ;  /* 0x000000040a047208 */ /* 0x000fe40000000000 */
[----:B------:R-:W-:Y:S01]  /*4350*/  FSEL R5, R11, R5, P0 ;  /* 0x000000050b057208 */ /* 0x000fe20000000000 */
[----:B------:R-:W-:Y:S06]  /*4360*/  BRA `(.L_x_36) ;  /* 0x0000000000647947 */ /* 0x000fec0003800000 */
.L_x_35:
[----:B------:R-:W-:-:S14]  /*4370*/  DSETP.NE.AND P0, PT, R6, RZ, PT ;  /* 0x000000ff0600722a */ /* 0x000fdc0003f05000 */
[----:B------:R-:W-:Y:S05]  /*4380*/  @!P0 BRA `(.L_x_37) ;  /* 0x0000000000588947 */ /* 0x000fea0003800000 */
[----:B------:R-:W-:-:S13]  /*4390*/  ISETP.GE.AND P0, PT, R7, RZ, PT ;  /* 0x000000ff0700720c */ /* 0x000fda0003f06270 */
[----:B------:R-:W-:Y:S02]  /*43a0*/  @!P0 IMAD.MOV.U32 R4, RZ, RZ, 0x0 ;  /* 0x00000000ff048424 */ /* 0x000fe400078e00ff */
[----:B------:R-:W-:Y:S01]  /*43b0*/  @!P0 IMAD.MOV.U32 R5, RZ, RZ, -0x80000 ;  /* 0xfff80000ff058424 */ /* 0x000fe200078e00ff */
[----:B------:R-:W-:Y:S06]  /*43c0*/  @!P0 BRA `(.L_x_36) ;  /* 0x00000000004c8947 */ /* 0x000fec0003800000 */
[----:B------:R-:W-:-:S13]  /*43d0*/  ISETP.GT.AND P0, PT, R7, 0x7fefffff, PT ;  /* 0x7fefffff0700780c */ /* 0x000fda0003f04270 */
[----:B------:R-:W-:Y:S05]  /*43e0*/  @P0 BRA `(.L_x_37) ;  /* 0x0000000000400947 */ /* 0x000fea0003800000 */
[----:B------:R-:W-:Y:S01]  /*43f0*/  DMUL R4, R6, 8.11296384146066816958e+31 ;  /* 0x4690000006047828 */ /* 0x000fe20000000000 */
[----:B------:R-:W-:Y:S02]  /*4400*/  IMAD.MOV.U32 R12, RZ, RZ, 0x0 ;  /* 0x00000000ff0c7424 */ /* 0x000fe400078e00ff */
[----:B------:R-:W-:Y:S02]  /*4410*/  IMAD.MOV.U32 R6, RZ, RZ, RZ ;  /* 0x000000ffff067224 */ /* 0x000fe400078e00ff */
[----:B------:R-:W-:Y:S01]  /*4420*/  IMAD.MOV.U32 R13, RZ, RZ, 0x3fd80000 ;  /* 0x3fd80000ff0d7424 */ /* 0x000fe200078e00ff */
[----:B------:R-:W0:Y:S03]  /*4430*/  MUFU.RSQ64H R7, R5 ;  /* 0x0000000500077308 */ /* 0x000e260000001c00 */
[----:B0-----:R-:W-:-:S08]  /*4440*/  DMUL R10, R6, R6 ;  /* 0x00000006060a7228 */ /* 0x001fd00000000000 */
[----:B------:R-:W-:-:S08]  /*4450*/  DFMA R10, R4, -R10, 1 ;  /* 0x3ff00000040a742b */ /* 0x000fd0000000080a */
[----:B------:R-:W-:Y:S02]  /*4460*/  DFMA R12, R10, R12, 0.5 ;  /* 0x3fe000000a0c742b */ /* 0x000fe4000000000c */
[----:B------:R-:W-:-:S08]  /*4470*/  DMUL R10, R6, R10 ;  /* 0x0000000a060a7228 */ /* 0x000fd00000000000 */
[----:B------:R-:W-:-:S08]  /*4480*/  DFMA R10, R12, R10, R6 ;  /* 0x0000000a0c0a722b */ /* 0x000fd00000000006 */
[----:B------:R-:W-:Y:S02]  /*4490*/  DMUL R6, R4, R10 ;  /* 0x0000000a04067228 */ /* 0x000fe40000000000 */
[----:B------:R-:W-:-:S06]  /*44a0*/  VIADD R11, R11, 0xfff00000 ;  /* 0xfff000000b0b7836 */ /* 0x000fcc0000000000 */
[----:B------:R-:W-:-:S08]  /*44b0*/  DFMA R12, R6, -R6, R4 ;  /* 0x80000006060c722b */ /* 0x000fd00000000004 */
[----:B------:R-:W-:-:S10]  /*44c0*/  DFMA R4, R10, R12, R6 ;  /* 0x0000000c0a04722b */ /* 0x000fd40000000006 */
[----:B------:R-:W-:Y:S01]  /*44d0*/  VIADD R5, R5, 0xfcb00000 ;  /* 0xfcb0000005057836 */ /* 0x000fe20000000000 */
[----:B------:R-:W-:Y:S06]  /*44e0*/  BRA `(.L_x_36) ;  /* 0x0000000000047947 */ /* 0x000fec0003800000 */
.L_x_37:
[----:B------:R-:W-:-:S11]  /*44f0*/  DADD R4, R6, R6 ;  /* 0x0000000006047229 */ /* 0x000fd60000000006 */
.L_x_36:
[----:B------:R-:W-:Y:S05]  /*4500*/  BSYNC.RECONVERGENT B1 ;  /* 0x0000000000017941 */ /* 0x000fea0003800200 */
.L_x_34:
[----:B------:R-:W-:-:S04]  /*4510*/  IMAD.MOV.U32 R3, RZ, RZ, 0x0 ;  /* 0x00000000ff037424 */ /* 0x000fc800078e00ff */
[----:B------:R-:W-:Y:S05]  /*4520*/  RET.REL.NODEC R2 `(_Z30surface_redistance_step_backupPdPKdS1_S1_S1_S1_S1_S1_S1_S1_S1_S1_S1_S1_S1_S1_iiidddi) ;  /* 0xffffffb802b47950 */ /* 0x000fea0003c3ffff */
        .type           $_Z30surface_redistance_step_backupPdPKdS1_S1_S1_S1_S1_S1_S1_S1_S1_S1_S1_S1_S1_S1_iiidddi$__internal_accurate_pow,@function
        .size           $_Z30surface_redistance_step_backupPdPKdS1_S1_S1_S1_S1_S1_S1_S1_S1_S1_S1_S1_S1_S1_iiidddi$__internal_accurate_pow,(.L_x_138 - $_Z30surface_redistance_step_backupPdPKdS1_S1_S1_S1_S1_S1_S1_S1_S1_S1_S1_S1_S1_S1_iiidddi$__internal_accurate_pow)
$_Z30surface_redistance_step_backupPdPKdS1_S1_S1_S1_S1_S1_S1_S1_S1_S1_S1_S1_S1_S1_iiidddi$__internal_accurate_pow:
[----:B------:R-:W-:Y:S01]  /*4530*/  ISETP.GT.U32.AND P0, PT, R5, 0xfffff, PT ;  /* 0x000fffff0500780c */ /* 0x000fe20003f04070 */
[--C-:B------:R-:W-:Y:S01]  /*4540*/  IMAD.MOV.U32 R7, RZ, RZ, R5.reuse ;  /* 0x000000ffff077224 */ /* 0x100fe200078e0005 */
[----:B------:R-:W-:Y:S01]  /*4550*/  UMOV UR6, 0x7d2cafe2 ;  /* 0x7d2cafe200067882 */ /* 0x000fe20000000000 */
[----:B------:R-:W-:Y:S01]  /*4560*/  IMAD.MOV.U32 R32, RZ, RZ, RZ ;  /* 0x000000ffff207224 */ /* 0x000fe200078e00ff */
[----:B------:R-:W-:Y:S01]  /*4570*/  UMOV UR7, 0x3eb0f5ff ;  /* 0x3eb0f5ff00077882 */ /* 0x000fe20000000000 */
[----:B------:R-:W-:Y:S01]  /*4580*/  SHF.R.U32.HI R5, RZ, 0x14, R5 ;  /* 0x00000014ff057819 */ /* 0x000fe20000011605 */
[----:B------:R-:W-:Y:S01]  /*4590*/  UMOV UR8, 0x3b39803f ;  /* 0x3b39803f00087882 */ /* 0x000fe20000000000 */
[----:B------:R-:W-:-:S06]  /*45a0*/  UMOV UR9, 0x3c7abc9e ;  /* 0x3c7abc9e00097882 */ /* 0x000fcc0000000000 */
[----:B------:R-:W-:-:S10]  /*45b0*/  @!P0 DMUL R10, R6, 1.80143985094819840000e+16 ;  /* 0x43500000060a8828 */ /* 0x000fd40000000000 */
[----:B------:R-:W-:Y:S01]  /*45c0*/  @!P0 IMAD.MOV.U32 R7, RZ, RZ, R11 ;  /* 0x000000ffff078224 */ /* 0x000fe200078e000b */
[----:B------:R-:W-:Y:S01]  /*45d0*/  @!P0 LEA.HI R5, R11, 0xffffffca, RZ, 0xc ;  /* 0xffffffca0b058811 */ /* 0x000fe200078f60ff */
[----:B------:R-:W-:-:S03]  /*45e0*/  @!P0 IMAD.MOV.U32 R6, RZ, RZ, R10 ;  /* 0x000000ffff068224 */ /* 0x000fc600078e000a */
[----:B------:R-:W-:Y:S01]  /*45f0*/  LOP3.LUT R7, R7, 0x800fffff, RZ, 0xc0, !PT ;  /* 0x800fffff07077812 */ /* 0x000fe200078ec0ff */
[----:B------:R-:W-:-:S03]  /*4600*/  IMAD.MOV.U32 R34, RZ, RZ, R6 ;  /* 0x000000ffff227224 */ /* 0x000fc600078e0006 */
[----:B------:R-:W-:-:S04]  /*4610*/  LOP3.LUT R7, R7, 0x3ff00000, RZ, 0xfc, !PT ;  /* 0x3ff0000007077812 */ /* 0x000fc800078efcff */
[----:B------:R-:W-:Y:S01]  /*4620*/  ISETP.GE.U32.AND P1, PT, R7, 0x3ff6a09f, PT ;  /* 0x3ff6a09f0700780c */ /* 0x000fe20003f26070 */
[----:B------:R-:W-:-:S12]  /*4630*/  IMAD.MOV.U32 R35, RZ, RZ, R7 ;  /* 0x000000ffff237224 */ /* 0x000fd800078e0007 */
[----:B------:R-:W-:-:S04]  /*4640*/  @P1 VIADD R6, R35, 0xfff00000 ;  /* 0xfff0000023061836 */ /* 0x000fc80000000000 */
[----:B------:R-:W-:-:S06]  /*4650*/  @P1 IMAD.MOV.U32 R35, RZ, RZ, R6 ;  /* 0x000000ffff231224 */ /* 0x000fcc00078e0006 */
[C---:B------:R-:W-:Y:S02]  /*4660*/  DADD R42, R34.reuse, 1 ;  /* 0x3ff00000222a7429 */ /* 0x040fe40000000000 */
[----:B------:R-:W-:-:S04]  /*4670*/  DADD R6, R34, -1 ;  /* 0xbff0000022067429 */ /* 0x000fc80000000000 */
[----:B------:R-:W0:Y:S02]  /*4680*/  MUFU.RCP64H R33, R43 ;  /* 0x0000002b00217308 */ /* 0x000e240000001800 */
[----:B0-----:R-:W-:-:S08]  /*4690*/  DFMA R40, -R42, R32, 1 ;  /* 0x3ff000002a28742b */ /* 0x001fd00000000120 */
[----:B------:R-:W-:-:S08]  /*46a0*/  DFMA R40, R40, R40, R40 ;  /* 0x000000282828722b */ /* 0x000fd00000000028 */
[----:B------:R-:W-:Y:S01]  /*46b0*/  DFMA R40, R32, R40, R32 ;  /* 0x000000282028722b */ /* 0x000fe20000000020 */
[----:B------:R-:W-:Y:S02]  /*46c0*/  IMAD.MOV.U32 R32, RZ, RZ, 0x41ad3b5a ;  /* 0x41ad3b5aff207424 */ /* 0x000fe400078e00ff */
[----:B------:R-:W-:-:S05]  /*46d0*/  IMAD.MOV.U32 R33, RZ, RZ, 0x3ed0f5d2 ;  /* 0x3ed0f5d2ff217424 */ /* 0x000fca00078e00ff */
[----:B------:R-:W-:-:S08]  /*46e0*/  DMUL R48, R6, R40 ;  /* 0x0000002806307228 */ /* 0x000fd00000000000 */
[----:B------:R-:W-:-:S08]  /*46f0*/  DFMA R48, R6, R40, R48 ;  /* 0x000000280630722b */ /* 0x000fd00000000030 */
[----:B------:R-:W-:-:S08]  /*4700*/  DMUL R38, R48, R48 ;  /* 0x0000003030267228 */ /* 0x000fd00000000000 */
[----:B------:R-:W-:Y:S01]  /*4710*/  DFMA R32, R38, UR6, R32 ;  /* 0x0000000626207c2b */ /* 0x000fe20008000020 */
[----:B------:R-:W-:Y:S01]  /*4720*/  UMOV UR6, 0x75488a3f ;  /* 0x75488a3f00067882 */ /* 0x000fe20000000000 */
[----:B------:R-:W-:-:S06]  /*4730*/  UMOV UR7, 0x3ef3b20a ;  /* 0x3ef3b20a00077882 */ /* 0x000fcc0000000000 */
[----:B------:R-:W-:Y:S01]  /*4740*/  DFMA R34, R38, R32, UR6 ;  /* 0x0000000626227e2b */ /* 0x000fe20008000020 */
[----:B------:R-:W-:Y:S01]  /*4750*/  UMOV UR6, 0xe4faecd5 ;  /* 0xe4faecd500067882 */ /* 0x000fe20000000000 */
[----:B------:R-:W-:Y:S01]  /*4760*/  UMOV UR7, 0x3f1745cd ;  /* 0x3f1745cd00077882 */ /* 0x000fe20000000000 */
[----:B------:R-:W-:-:S05]  /*4770*/  DADD R32, R6, -R48 ;  /* 0x0000000006207229 */ /* 0x000fca0000000830 */
[----:B------:R-:W-:Y:S01]  /*4780*/  DFMA R34, R38, R34, UR6 ;  /* 0x0000000626227e2b */ /* 0x000fe20008000022 */
[----:B------:R-:W-:Y:S01]  /*4790*/  UMOV UR6, 0x258a578b ;  /* 0x258a578b00067882 */ /* 0x000fe20000000000 */
[----:B------:R-:W-:Y:S01]  /*47a0*/  UMOV UR7, 0x3f3c71c7 ;  /* 0x3f3c71c700077882 */ /* 0x000fe20000000000 */
[----:B------:R-:W-:-:S05]  /*47b0*/  DADD R32, R32, R32 ;  /* 0x0000000020207229 */ /* 0x000fca0000000020 */
[----:B------:R-:W-:Y:S01]  /*47c0*/  DFMA R34, R38, R34, UR6 ;  /* 0x0000000626227e2b */ /* 0x000fe20008000022 */
[----:B------:R-:W-:Y:S01]  /*47d0*/  UMOV UR6, 0x9242b910 ;  /* 0x9242b91000067882 */ /* 0x000fe20000000000 */
[----:B------:R-:W-:Y:S01]  /*47e0*/  UMOV UR7, 0x3f624924 ;  /* 0x3f62492400077882 */ /* 0x000fe20000000000 */
[-C--:B------:R-:W-:Y:S02]  /*47f0*/  DFMA R32, R6, -R48.reuse, R32 ;  /* 0x800000300620722b */ /* 0x080fe40000000020 */
[----:B------:R-:W-:-:S03]  /*4800*/  DMUL R6, R48, R48 ;  /* 0x0000003030067228 */ /* 0x000fc60000000000 */
[----:B------:R-:W-:Y:S01]  /*4810*/  DFMA R34, R38, R34, UR6 ;  /* 0x0000000626227e2b */ /* 0x000fe20008000022 */
[----:B------:R-:W-:Y:S01]  /*4820*/  UMOV UR6, 0x99999dfb ;  /* 0x99999dfb00067882 */ /* 0x000fe20000000000 */
[----:B------:R-:W-:Y:S01]  /*4830*/  UMOV UR7, 0x3f899999 ;  /* 0x3f89999900077882 */ /* 0x000fe20000000000 */
[----:B------:R-:W-:-:S05]  /*4840*/  DMUL R32, R40, R32 ;  /* 0x0000002028207228 */ /* 0x000fca0000000000 */
[----:B------:R-:W-:Y:S01]  /*4850*/  DFMA R34, R38, R34, UR6 ;  /* 0x0000000626227e2b */ /* 0x000fe20008000022 */
[----:B------:R-:W-:Y:S01]  /*4860*/  UMOV UR6, 0x55555555 ;  /* 0x5555555500067882 */ /* 0x000fe20000000000 */
[----:B------:R-:W-:-:S03]  /*4870*/  UMOV UR7, 0x3fb55555 ;  /* 0x3fb5555500077882 */ /* 0x000fc60000000000 */
[----:B------:R-:W-:Y:S02]  /*4880*/  VIADD R41, R33, 0x100000 ;  /* 0x0010000021297836 */ /* 0x000fe40000000000 */
[----:B------:R-:W-:Y:S01]  /*4890*/  IMAD.MOV.U32 R40, RZ, RZ, R32 ;  /* 0x000000ffff287224 */ /* 0x000fe200078e0020 */
[----:B------:R-:W-:-:S08]  /*48a0*/  DFMA R46, R38, R34, UR6 ;  /* 0x00000006262e7e2b */ /* 0x000fd00008000022 */
[----:B------:R-:W-:Y:S01]  /*48b0*/  DADD R44, -R46, UR6 ;  /* 0x000000062e2c7e29 */ /* 0x000fe20008000100 */
[----:B------:R-:W-:Y:S01]  /*48c0*/  UMOV UR6, 0xb9e7b0 ;  /* 0x00b9e7b000067882 */ /* 0x000fe20000000000 */
[----:B------:R-:W-:-:S06]  /*48d0*/  UMOV UR7, 0x3c46a4cb ;  /* 0x3c46a4cb00077882 */ /* 0x000fcc0000000000 */
[----:B------:R-:W-:Y:S02]  /*48e0*/  DFMA R44, R38, R34, R44 ;  /* 0x00000022262c722b */ /* 0x000fe4000000002c */
[C---:B------:R-:W-:Y:S02]  /*48f0*/  DFMA R34, R48.reuse, R48, -R6 ;  /* 0x000000303022722b */ /* 0x040fe40000000806 */
[----:B------:R-:W-:-:S04]  /*4900*/  DMUL R38, R48, R6 ;  /* 0x0000000630267228 */ /* 0x000fc80000000000 */
[----:B------:R-:W-:Y:S01]  /*4910*/  DADD R44, R44, -UR6 ;  /* 0x800000062c2c7e29 */ /* 0x000fe20008000000 */
[----:B------:R-:W-:Y:S01]  /*4920*/  UMOV UR6, 0x80000000 ;  /* 0x8000000000067882 */ /* 0x000fe20000000000 */
[C---:B------:R-:W-:Y:S01]  /*4930*/  DFMA R40, R48.reuse, R40, R34 ;  /* 0x000000283028722b */ /* 0x040fe20000000022 */
[----:B------:R-:W-:Y:S01]  /*4940*/  UMOV UR7, 0x43300000 ;  /* 0x4330000000077882 */ /* 0x000fe20000000000 */
[----:B------:R-:W-:-:S04]  /*4950*/  DFMA R34, R48, R6, -R38 ;  /* 0x000000063022722b */ /* 0x000fc80000000826 */
[----:B------:R-:W-:-:S04]  /*4960*/  DADD R42, R46, R44 ;  /* 0x000000002e2a7229 */ /* 0x000fc8000000002c */
[----:B------:R-:W-:-:S04]  /*4970*/  DFMA R34, R32, R6, R34 ;  /* 0x000000062022722b */ /* 0x000fc80000000022 */
[----:B------:R-:W-:Y:S02]  /*4980*/  DMUL R6, R42, R38 ;  /* 0x000000262a067228 */ /* 0x000fe40000000000 */
[----:B------:R-:W-:Y:S02]  /*4990*/  DADD R46, R46, -R42 ;  /* 0x000000002e2e7229 */ /* 0x000fe4000000082a */
[----:B------:R-:W-:-:S04]  /*49a0*/  DFMA R34, R48, R40, R34 ;  /* 0x000000283022722b */ /* 0x000fc80000000022 */
[----:B------:R-:W-:Y:S02]  /*49b0*/  DFMA R40, R42, R38, -R6 ;  /* 0x000000262a28722b */ /* 0x000fe40000000806 */
[----:B------:R-:W-:-:S06]  /*49c0*/  DADD R46, R44, R46 ;  /* 0x000000002c2e7229 */ /* 0x000fcc000000002e */
[----:B------:R-:W-:-:S08]  /*49d0*/  DFMA R34, R42, R34, R40 ;  /* 0x000000222a22722b */ /* 0x000fd00000000028 */
[----:B------:R-:W-:-:S08]  /*49e0*/  DFMA R46, R46, R38, R34 ;  /* 0x000000262e2e722b */ /* 0x000fd00000000022 */
[----:B------:R-:W-:-:S08]  /*49f0*/  DADD R38, R6, R46 ;  /* 0x0000000006267229 */ /* 0x000fd0000000002e */
[--C-:B------:R-:W-:Y:S02]  /*4a00*/  DADD R34, R48, R38.reuse ;  /* 0x0000000030227229 */ /* 0x100fe40000000026 */
[----:B------:R-:W-:-:S06]  /*4a10*/  DADD R6, R6, -R38 ;  /* 0x0000000006067229 */ /* 0x000fcc0000000826 */
[----:B------:R-:W-:Y:S02]  /*4a20*/  DADD R48, R48, -R34 ;  /* 0x0000000030307229 */ /* 0x000fe40000000822 */
[----:B------:R-:W-:-:S06]  /*4a30*/  DADD R6, R46, R6 ;  /* 0x000000002e067229 */ /* 0x000fcc0000000006 */
[----:B------:R-:W-:-:S08]  /*4a40*/  DADD R48, R38, R48 ;  /* 0x0000000026307229 */ /* 0x000fd00000000030 */
[----:B------:R-:W-:Y:S01]  /*4a50*/  DADD R48, R6, R48 ;  /* 0x0000000006307229 */ /* 0x000fe20000000030 */
[C---:B------:R-:W-:Y:S02]  /*4a60*/  VIADD R6, R5.reuse, 0xfffffc01 ;  /* 0xfffffc0105067836 */ /* 0x040fe40000000000 */
[----:B------:R-:W-:Y:S02]  /*4a70*/  @P1 VIADD R6, R5, 0xfffffc02 ;  /* 0xfffffc0205061836 */ /* 0x000fe40000000000 */
[----:B------:R-:W-:-:S03]  /*4a80*/  IMAD.MOV.U32 R7, RZ, RZ, 0x43300000 ;  /* 0x43300000ff077424 */ /* 0x000fc600078e00ff */
[----:B------:R-:W-:Y:S01]  /*4a90*/  DADD R32, R32, R48 ;  /* 0x0000000020207229 */ /* 0x000fe20000000030 */
[----:B------:R-:W-:-:S06]  /*4aa0*/  LOP3.LUT R6, R6, 0x80000000, RZ, 0x3c, !PT ;  /* 0x8000000006067812 */ /* 0x000fcc00078e3cff */
[----:B------:R-:W-:Y:S01]  /*4ab0*/  DADD R10, R6, -UR6 ;  /* 0x80000006060a7e29 */ /* 0x000fe20008000000 */
[----:B------:R-:W-:Y:S01]  /*4ac0*/  UMOV UR6, 0xfefa39ef ;  /* 0xfefa39ef00067882 */ /* 0x000fe20000000000 */
[----:B------:R-:W-:Y:S01]  /*4ad0*/  DADD R38, R34, R32 ;  /* 0x0000000022267229 */ /* 0x000fe20000000020 */
[----:B------:R-:W-:-:S07]  /*4ae0*/  UMOV UR7, 0x3fe62e42 ;  /* 0x3fe62e4200077882 */ /* 0x000fce0000000000 */
[--C-:B------:R-:W-:Y:S02]  /*4af0*/  DFMA R6, R10, UR6, R38.reuse ;  /* 0x000000060a067c2b */ /* 0x100fe40008000026 */
[----:B------:R-:W-:-:S06]  /*4b00*/  DADD R40, R34, -R38 ;  /* 0x0000000022287229 */ /* 0x000fcc0000000826 */
[----:B------:R-:W-:Y:S02]  /*4b10*/  DFMA R34, R10, -UR6, R6 ;  /* 0x800000060a227c2b */ /* 0x000fe40008000006 */
[----:B------:R-:W-:-:S06]  /*4b20*/  DADD R40, R32, R40 ;  /* 0x0000000020287229 */ /* 0x000fcc0000000028 */
[----:B------:R-:W-:-:S08]  /*4b30*/  DADD R34, -R38, R34 ;  /* 0x0000000026227229 */ /* 0x000fd00000000122 */
[----:B------:R-:W-:-:S08]  /*4b40*/  DADD R32, R40, -R34 ;  /* 0x0000000028207229 */ /* 0x000fd00000000822 */
[----:B------:R-:W-:-:S08]  /*4b50*/  DFMA R32, R10, UR8, R32 ;  /* 0x000000080a207c2b */ /* 0x000fd00008000020 */
[----:B------:R-:W-:-:S08]  /*4b60*/  DADD R10, R6, R32 ;  /* 0x00000000060a7229 */ /* 0x000fd00000000020 */
[----:B------:R-:W-:Y:S02]  /*4b70*/  DADD R6, R6, -R10 ;  /* 0x0000000006067229 */ /* 0x000fe4000000080a */
[----:B------:R-:W-:-:S06]  /*4b80*/  DMUL R34, R10, 2 ;  /* 0x400000000a227828 */ /* 0x000fcc0000000000 */
[----:B------:R-:W-:Y:S02]  /*4b90*/  DADD R32, R32, R6 ;  /* 0x0000000020207229 */ /* 0x000fe40000000006 */
[----:B------:R-:W-:Y:S01]  /*4ba0*/  DFMA R10, R10, 2, -R34 ;  /* 0x400000000a0a782b */ /* 0x000fe20000000822 */
[----:B------:R-:W-:Y:S02]  /*4bb0*/  IMAD.MOV.U32 R6, RZ, RZ, 0x652b82fe ;  /* 0x652b82feff067424 */ /* 0x000fe400078e00ff */
[----:B------:R-:W-:-:S05]  /*4bc0*/  IMAD.MOV.U32 R7, RZ, RZ, 0x3ff71547 ;  /* 0x3ff71547ff077424 */ /* 0x000fca00078e00ff */
[----:B------:R-:W-:-:S08]  /*4bd0*/  DFMA R32, R32, 2, R10 ;  /* 0x400000002020782b */ /* 0x000fd0000000000a */
[----:B------:R-:W-:-:S08]  /*4be0*/  DADD R38, R34, R32 ;  /* 0x0000000022267229 */ /* 0x000fd00000000020 */
[----:B------:R-:W-:Y:S02]  /*4bf0*/  DFMA R6, R38, R6, 6.75539944105574400000e+15 ;  /* 0x433800002606742b */ /* 0x000fe40000000006 */
[----:B------:R-:W-:Y:S01]  /*4c00*/  FSETP.GEU.AND P0, PT, |R39|, 4.1917929649353027344, PT ;  /* 0x4086232b2700780b */ /* 0x000fe20003f0e200 */
[----:B------:R-:W-:-:S05]  /*4c10*/  DADD R34, R34, -R38 ;  /* 0x0000000022227229 */ /* 0x000fca0000000826 */
[----:B------:R-:W-:-:S03]  /*4c20*/  DADD R10, R6, -6.75539944105574400000e+15 ;  /* 0xc3380000060a7429 */ /* 0x000fc60000000000 */
[----:B------:R-:W-:-:S05]  /*4c30*/  DADD R32, R32, R34 ;  /* 0x0000000020207229 */ /* 0x000fca0000000022 */
[----:B------:R-:W-:Y:S01]  /*4c40*/  DFMA R40, R10, -UR6, R38 ;  /* 0x800000060a287c2b */ /* 0x000fe20008000026 */
[----:B------:R-:W-:Y:S01]  /*4c50*/  UMOV UR6, 0x3b39803f ;  /* 0x3b39803f00067882 */ /* 0x000fe20000000000 */
[----:B------:R-:W-:-:S06]  /*4c60*/  UMOV UR7, 0x3c7abc9e ;  /* 0x3c7abc9e00077882 */ /* 0x000fcc0000000000 */
[----:B------:R-:W-:Y:S01]  /*4c70*/  DFMA R40, R10, -UR6, R40 ;  /* 0x800000060a287c2b */ /* 0x000fe20008000028 */
[----:B------:R-:W-:Y:S01]  /*4c80*/  UMOV UR6, 0x69ce2bdf ;  /* 0x69ce2bdf00067882 */ /* 0x000fe20000000000 */
[----:B------:R-:W-:Y:S01]  /*4c90*/  IMAD.MOV.U32 R10, RZ, RZ, -0x35dec16 ;  /* 0xfca213eaff0a7424 */ /* 0x000fe200078e00ff */
[----:B------:R-:W-:Y:S01]  /*4ca0*/  UMOV UR7, 0x3e5ade15 ;  /* 0x3e5ade1500077882 */ /* 0x000fe20000000000 */
[----:B------:R-:W-:-:S06]  /*4cb0*/  IMAD.MOV.U32 R11, RZ, RZ, 0x3e928af3 ;  /* 0x3e928af3ff0b7424 */ /* 0x000fcc00078e00ff */
[----:B------:R-:W-:Y:S01]  /*4cc0*/  DFMA R10, R40, UR6, R10 ;  /* 0x00000006280a7c2b */ /* 0x000fe2000800000a */
[----:B------:R-:W-:Y:S01]  /*4cd0*/  UMOV UR6, 0x62401315 ;  /* 0x6240131500067882 */ /* 0x000fe20000000000 */
[----:B------:R-:W-:-:S06]  /*4ce0*/  UMOV UR7, 0x3ec71dee ;  /* 0x3ec71dee00077882 */ /* 0x000fcc0000000000 */
[----:B------:R-:W-:Y:S01]  /*4cf0*/  DFMA R10, R40, R10, UR6 ;  /* 0x00000006280a7e2b */ /* 0x000fe2000800000a */
        /* <DEDUP_REMOVED lines=20> */
[----:B------:R-:W-:-:S08]  /*4e40*/  DFMA R10, R40, R10, UR6 ;  /* 0x00000006280a7e2b */ /* 0x000fd0000800000a */
[----:B------:R-:W-:-:S08]  /*4e50*/  DFMA R10, R40, R10, 1 ;  /* 0x3ff00000280a742b */ /* 0x000fd0000000000a */
[----:B------:R-:W-:-:S10]  /*4e60*/  DFMA R10, R40, R10, 1 ;  /* 0x3ff00000280a742b */ /* 0x000fd4000000000a */
[----:B------:R-:W-:Y:S02]  /*4e70*/  IMAD R35, R6, 0x100000, R11 ;  /* 0x0010000006237824 */ /* 0x000fe400078e020b */
[----:B------:R-:W-:Y:S01]  /*4e80*/  IMAD.MOV.U32 R34, RZ, RZ, R10 ;  /* 0x000000ffff227224 */ /* 0x000fe200078e000a */
[----:B------:R-:W-:Y:S06]  /*4e90*/  @!P0 BRA `(.L_x_38) ;  /* 0x0000000000348947 */ /* 0x000fec0003800000 */
[----:B------:R-:W-:Y:S01]  /*4ea0*/  FSETP.GEU.AND P1, PT, |R39|, 4.2275390625, PT ;  /* 0x408748002700780b */ /* 0x000fe20003f2e200 */
[C---:B------:R-:W-:Y:S02]  /*4eb0*/  DADD R34, R38.reuse, +INF ;  /* 0x7ff0000026227429 */ /* 0x040fe40000000000 */
[----:B------:R-:W-:-:S08]  /*4ec0*/  DSETP.GEU.AND P0, PT, R38, RZ, PT ;  /* 0x000000ff2600722a */ /* 0x000fd00003f0e000 */
[----:B------:R-:W-:Y:S02]  /*4ed0*/  FSEL R34, R34, RZ, P0 ;  /* 0x000000ff22227208 */ /* 0x000fe40000000000 */
[----:B------:R-:W-:Y:S01]  /*4ee0*/  FSEL R35, R35, RZ, P0 ;  /* 0x000000ff23237208 */ /* 0x000fe20000000000 */
[----:B------:R-:W-:Y:S06]  /*4ef0*/  @P1 BRA `(.L_x_38) ;  /* 0x00000000001c1947 */ /* 0x000fec0003800000 */
[----:B------:R-:W-:-:S04]  /*4f00*/  LEA.HI R5, R6, R6, RZ, 0x1 ;  /* 0x0000000606057211 */ /* 0x000fc800078f08ff */
[----:B------:R-:W-:-:S05]  /*4f10*/  SHF.R.S32.HI R5, RZ, 0x1, R5 ;  /* 0x00000001ff057819 */ /* 0x000fca0000011405 */
[----:B------:R-:W-:Y:S02]  /*4f20*/  IMAD.IADD R6, R6, 0x1, -R5 ;  /* 0x0000000106067824 */ /* 0x000fe400078e0a05 */
[----:B------:R-:W-:-:S03]  /*4f30*/  IMAD R11, R5, 0x100000, R11 ;  /* 0x00100000050b7824 */ /* 0x000fc600078e020b */
[----:B------:R-:W-:Y:S01]  /*4f40*/  LEA R7, R6, 0x3ff00000, 0x14 ;  /* 0x3ff0000006077811 */ /* 0x000fe200078ea0ff */
[----:B------:R-:W-:-:S06]  /*4f50*/  IMAD.MOV.U32 R6, RZ, RZ, RZ ;  /* 0x000000ffff067224 */ /* 0x000fcc00078e00ff */
[----:B------:R-:W-:-:S11]  /*4f60*/  DMUL R34, R10, R6 ;  /* 0x000000060a227228 */ /* 0x000fd60000000000 */
.L_x_38:
[----:B------:R-:W-:Y:S01]  /*4f70*/  DFMA R32, R32, R34, R34 ;  /* 0x000000222020722b */ /* 0x000fe20000000022 */
[----:B------:R-:W-:Y:S01]  /*4f80*/  IMAD.MOV.U32 R10, RZ, RZ, R4 ;  /* 0x000000ffff0a7224 */ /* 0x000fe200078e0004 */
[----:B------:R-:W-:Y:S01]  /*4f90*/  DSETP.NEU.AND P0, PT, |R34|, +INF , PT ;  /* 0x7ff000002200742a */ /* 0x000fe20003f0d200 */
[----:B------:R-:W-:-:S07]  /*4fa0*/  IMAD.MOV.U32 R11, RZ, RZ, 0x0 ;  /* 0x00000000ff0b7424 */ /* 0x000fce00078e00ff */
[----:B------:R-:W-:Y:S02]  /*4fb0*/  FSEL R6, R34, R32, !P0 ;  /* 0x0000002022067208 */ /* 0x000fe40004000000 */
[----:B------:R-:W-:Y:S01]  /*4fc0*/  FSEL R5, R35, R33, !P0 ;  /* 0x0000002123057208 */ /* 0x000fe20004000000 */
[----:B------:R-:W-:Y:S06]  /*4fd0*/  RET.REL.NODEC R10 `(_Z30surface_redistance_step_backupPdPKdS1_S1_S1_S1_S1_S1_S1_S1_S1_S1_S1_S1_S1_S1_iiidddi) ;  /* 0xffffffb00a087950 */ /* 0x000fec0003c3ffff */
.L_x_39:
[----:B------:R-:W-:-:S00]  /*4fe0*/  BRA `(.L_x_39) ;  /* 0xfffffffc00fc7947 */ /* 0x000fc0000383ffff */
[----:B------:R-:W-:-:S00]  /*4ff0*/  NOP ;  /* 0x0000000000007918 */ /* 0x000fc00000000000 */
        /* <DEDUP_REMOVED lines=8> */
.L_x_138:


//--------------------- .text._Z18surface_coordinatePdS_S_S_S_S_PKdS1_S1_iii --------------------------
	.section	.text._Z18surface_coordinatePdS_S_S_S_S_PKdS1_S1_iii,"ax",@progbits
	.align	128
        .global         _Z18surface_coordinatePdS_S_S_S_S_PKdS1_S1_iii
        .type           _Z18surface_coordinatePdS_S_S_S_S_PKdS1_S1_iii,@function
        .size           _Z18surface_coordinatePdS_S_S_S_S_PKdS1_S1_iii,(.L_x_140 - _Z18surface_coordinatePdS_S_S_S_S_PKdS1_S1_iii)
        .other          _Z18surface_coordinatePdS_S_S_S_S_PKdS1_S1_iii,@"STO_CUDA_ENTRY STV_DEFAULT"
_Z18surface_coordinatePdS_S_S_S_S_PKdS1_S1_iii:
.text._Z18surface_coordinatePdS_S_S_S_S_PKdS1_S1_iii:
        /* <DEDUP_REMOVED lines=21> */
[----:B------:R-:W-:Y:S01]  /*0150*/  MOV R10, RZ ;  /* 0x000000ff000a7202 */ /* 0x000fe20000000f00 */
[----:B------:R-:W-:Y:S01]  /*0160*/  UIADD3 UR4, UPT, UPT, UR4, -0x1, URZ ;  /* 0xffffffff04047890 */ /* 0x000fe2000fffe0ff */
[----:B------:R-:W-:-:S04]  /*0170*/  MOV R12, RZ ;  /* 0x000000ff000c7202 */ /* 0x000fc80000000f00 */
[----:B------:R-:W1:Y:S01]  /*0180*/  I2F.F64.U32 R2, R2 ;  /* 0x0000000200027312 */ /* 0x000e620000201800 */
[----:B0-----:R-:W-:Y:S01]  /*0190*/  DSETP.MAX.AND P4, P5, RZ, R4, PT ;  /* 0x00000004ff00722a */ /* 0x001fe20003d8f000 */
[----:B------:R-:W-:-:S06]  /*01a0*/  IMAD.MOV.U32 R11, RZ, RZ, R4 ;  /* 0x000000ffff0b7224 */ /* 0x000fcc00078e0004 */
[----:B------:R-:W0:Y:S01]  /*01b0*/  I2F.F64 R8, R8 ;  /* 0x0000000800087312 */ /* 0x000e220000201c00 */
[----:B------:R-:W-:Y:S01]  /*01c0*/  IMAD.MOV.U32 R4, RZ, RZ, RZ ;  /* 0x000000ffff047224 */ /* 0x000fe200078e00ff */
[----:B------:R-:W-:-:S04]  /*01d0*/  SEL R10, R10, R11, P4 ;  /* 0x0000000b0a0a7207 */ /* 0x000fc80002000000 */
[----:B------:R-:W-:Y:S01]  /*01e0*/  FSEL R13, R4, R5, P4 ;  /* 0x00000005040d7208 */ /* 0x000fe20002000000 */
[----:B-1----:R-:W-:Y:S01]  /*01f0*/  DSETP.MAX.AND P2, P3, RZ, R2, PT ;  /* 0x00000002ff00722a */ /* 0x002fe20003b4f000 */
[----:B------:R-:W1:Y:S01]  /*0200*/  I2F.F64.U32 R6, UR5 ;  /* 0x0000000500067d12 */ /* 0x000e620008201800 */
[----:B------:R-:W-:Y:S01]  /*0210*/  UIADD3 UR5, UPT, UPT, UR8, -0x1, URZ ;  /* 0xffffffff08057890 */ /* 0x000fe2000fffe0ff */
[----:B------:R-:W-:Y:S01]  /*0220*/  IMAD.MOV.U32 R15, RZ, RZ, R3 ;  /* 0x000000ffff0f7224 */ /* 0x000fe200078e0003 */
[----:B------:R-:W-:Y:S02]  /*0230*/  @P5 LOP3.LUT R13, R5, 0x80000, RZ, 0xfc, !PT ;  /* 0x00080000050d5812 */ /* 0x000fe400078efcff */
[----:B------:R-:W-:Y:S01]  /*0240*/  SEL R12, R12, R2, P2 ;  /* 0x000000020c0c7207 */ /* 0x000fe20001000000 */
[----:B0-----:R-:W-:Y:S01]  /*0250*/  DSETP.MAX.AND P0, P1, RZ, R8, PT ;  /* 0x00000008ff00722a */ /* 0x001fe2000390f000 */
[----:B------:R-:W-:Y:S01]  /*0260*/  IMAD.MOV.U32 R0, RZ, RZ, R8 ;  /* 0x000000ffff007224 */ /* 0x000fe200078e0008 */
[----:B------:R-:W0:Y:S01]  /*0270*/  I2F.F64.U32 R4, UR4 ;  /* 0x0000000400047d12 */ /* 0x000e220008201800 */
[----:B------:R-:W-:-:S02]  /*0280*/  IMAD.MOV.U32 R11, RZ, RZ, R13 ;  /* 0x000000ffff0b7224 */ /* 0x000fc400078e000d */
[----:B------:R-:W-:-:S04]  /*0290*/  IMAD.MOV.U32 R8, RZ, RZ, RZ ;  /* 0x000000ffff087224 */ /* 0x000fc800078e00ff */
[----:B-1----:R-:W-:Y:S01]  /*02a0*/  DSETP.GT.AND P4, PT, R10, R6, PT ;  /* 0x000000060a00722a */ /* 0x002fe20003f84000 */
[----:B------:R-:W-:Y:S01]  /*02b0*/  FSEL R17, R8, R15, P2 ;  /* 0x0000000f08117208 */ /* 0x000fe20001000000 */
[----:B------:R-:W1:Y:S01]  /*02c0*/  I2F.F64 R2, UR5 ;  /* 0x0000000500027d12 */ /* 0x000e620008201c00 */
[----:B------:R-:W-:Y:S01]  /*02d0*/  @P3 LOP3.LUT R17, R15, 0x80000, RZ, 0xfc, !PT ;  /* 0x000800000f113812 */ /* 0x000fe200078efcff */
[----:B------:R-:W2:Y:S02]  /*02e0*/  LDCU.64 UR4, c[0x0][0x358] ;  /* 0x00006b00ff0477ac */ /* 0x000ea40008000a00 */
[----:B------:R-:W-:Y:S02]  /*02f0*/  FSEL R10, R6, R10, P4 ;  /* 0x0000000a060a7208 */ /* 0x000fe40002000000 */
[----:B------:R-:W-:Y:S02]  /*0300*/  FSEL R11, R7, R11, P4 ;  /* 0x0000000b070b7208 */ /* 0x000fe40002000000 */
[----:B------:R-:W-:Y:S01]  /*0310*/  CS2R R6, SRZ ;  /* 0x0000000000067805 */ /* 0x000fe2000001ff00 */
[----:B------:R-:W-:Y:S01]  /*0320*/  IMAD.MOV.U32 R13, RZ, RZ, R17 ;  /* 0x000000ffff0d7224 */ /* 0x000fe200078e0011 */
[----:B------:R3:W-:Y:S04]  /*0330*/  F2I.F64.TRUNC R14, R10 ;  /* 0x0000000a000e7311 */ /* 0x0007e8000030d100 */
[----:B------:R-:W-:Y:S01]  /*0340*/  FSEL R15, R6, R9, P0 ;  /* 0x00000009060f7208 */ /* 0x000fe20000000000 */
[----:B0-----:R-:W-:Y:S01]  /*0350*/  DSETP.GT.AND P2, PT, R12, R4, PT ;  /* 0x000000040c00722a */ /* 0x001fe20003f44000 */
[----:B------:R-:W-:-:S02]  /*0360*/  @P1 LOP3.LUT R15, R9, 0x80000, RZ, 0xfc, !PT ;  /* 0x00080000090f1812 */ /* 0x000fc400078efcff */
[----:B------:R-:W-:Y:S01]  /*0370*/  SEL R6, R7, R0, P0 ;  /* 0x0000000007067207 */ /* 0x000fe20000000000 */
[----:B------:R-:W0:Y:S02]  /*0380*/  LDC.64 R8, c[0x0][0x3b0] ;  /* 0x0000ec00ff087b82 */ /* 0x000e240000000a00 */
[----:B------:R-:W-:Y:S01]  /*0390*/  IMAD.MOV.U32 R7, RZ, RZ, R15 ;  /* 0x000000ffff077224 */ /* 0x000fe200078e000f */
[----:B------:R-:W-:Y:S02]  /*03a0*/  FSEL R5, R5, R13, P2 ;  /* 0x0000000d05057208 */ /* 0x000fe40001000000 */
[----:B------:R-:W-:-:S03]  /*03b0*/  FSEL R4, R4, R12, P2 ;  /* 0x0000000c04047208 */ /* 0x000fc60001000000 */
[----:B-1----:R-:W-:Y:S01]  /*03c0*/  DSETP.GT.AND P0, PT, R6, R2, PT ;  /* 0x000000020600722a */ /* 0x002fe20003f04000 */
[----:B------:R-:W1:Y:S01]  /*03d0*/  F2I.F64.TRUNC R5, R4 ;  /* 0x0000000400057311 */ /* 0x000e62000030d100 */
[----:B---3--:R-:W3:Y:S04]  /*03e0*/  LDC.64 R10, c[0x0][0x3b8] ;  /* 0x0000ee00ff0a7b82 */ /* 0x008ee80000000a00 */
[----:B------:R-:W-:Y:S02]  /*03f0*/  FSEL R2, R2, R6, P0 ;  /* 0x0000000602027208 */ /* 0x000fe40000000000 */
[----:B------:R-:W-:Y:S02]  /*0400*/  FSEL R3, R3, R7, P0 ;  /* 0x0000000703037208 */ /* 0x000fe40000000000 */
[----:B------:R-:W4:Y:S02]  /*0410*/  LDC.64 R12, c[0x0][0x3c0] ;  /* 0x0000f000ff0c7b82 */ /* 0x000f240000000a00 */
[----:B------:R-:W2:Y:S01]  /*0420*/  F2I.F64.TRUNC R0, R2 ;  /* 0x0000000200007311 */ /* 0x000ea2000030d100 */
[----:B-1----:R-:W-:-:S04]  /*0430*/  IMAD R7, R5, UR9, R14 ;  /* 0x0000000905077c24 */ /* 0x002fc8000f8e020e */
[----:B--2---:R-:W-:-:S04]  /*0440*/  IMAD R0, R7, UR8, R0 ;  /* 0x0000000807007c24 */ /* 0x004fc8000f8e0200 */
[----:B0-----:R-:W-:-:S06]  /*0450*/  IMAD.WIDE R8, R0, 0x8, R8 ;  /* 0x0000000800087825 */ /* 0x001fcc00078e0208 */
[----:B------:R-:W2:Y:S01]  /*0460*/  LDG.E.64 R8, desc[UR4][R8.64] ;  /* 0x0000000408087981 */ /* 0x000ea2000c1e1b00 */
[----:B---3--:R-:W-:-:S04]  /*0470*/  IMAD.WIDE R10, R0, 0x8, R10 ;  /* 0x00000008000a7825 */ /* 0x008fc800078e020a */
[----:B----4-:R-:W-:Y:S02]  /*0480*/  IMAD.WIDE R12, R0, 0x8, R12 ;  /* 0x00000008000c7825 */ /* 0x010fe400078e020c */
[----:B------:R-:W5:Y:S04]  /*0490*/  LDG.E.64 R10, desc[UR4][R10.64] ;  /* 0x000000040a0a7981 */ /* 0x000f68000c1e1b00 */
[----:B------:R-:W5:Y:S01]  /*04a0*/  LDG.E.64 R12, desc[UR4][R12.64] ;  /* 0x000000040c0c7981 */ /* 0x000f62000c1e1b00 */
[----:B------:R-:W-:Y:S01]  /*04b0*/  UMOV UR6, 0xa0b5ed8d ;  /* 0xa0b5ed8d00067882 */ /* 0x000fe20000000000 */
[----:B------:R-:W-:Y:S02]  /*04c0*/  UMOV UR7, 0x3eb0c6f7 ;  /* 0x3eb0c6f700077882 */ /* 0x000fe40000000000 */
[----:B--2---:R-:W-:-:S14]  /*04d0*/  DSETP.GT.AND P0, PT, |R8|, UR6, PT ;  /* 0x0000000608007e2a */ /* 0x004fdc000bf04200 */
[----:B------:R-:W-:Y:S05]  /*04e0*/  @!P0 BRA `(.L_x_40) ;  /* 0x00000008007c8947 */ /* 0x000fea0003800000 */
[----:B-----5:R-:W-:Y:S01]  /*04f0*/  DMUL R16, R10, R10 ;  /* 0x0000000a0a107228 */ /* 0x020fe20000000000 */
[----:B------:R-:W-:Y:S01]  /*0500*/  MOV R6, 0x0 ;  /* 0x0000000000067802 */ /* 0x000fe20000000f00 */
[----:B------:R-:W-:Y:S01]  /*0510*/  IMAD.MOV.U32 R7, RZ, RZ, 0x3fd80000 ;  /* 0x3fd80000ff077424 */ /* 0x000fe200078e00ff */
[----:B------:R-:W-:Y:S05]  /*0520*/  BSSY.RECONVERGENT B0, `(.L_x_41) ;  /* 0x0000016000007945 */ /* 0x000fea0003800200 */
        /* <DEDUP_REMOVED lines=15> */
[----:B------:R-:W-:Y:S01]  /*0620*/  MOV R6, R20 ;  /* 0x0000001400067202 */ /* 0x000fe20000000f00 */
[----:B------:R-:W-:Y:S01]  /*0630*/  IMAD.MOV.U32 R3, RZ, RZ, R21 ;  /* 0x000000ffff037224 */ /* 0x000fe200078e0015 */
[----:B------:R-:W-:-:S07]  /*0640*/  MOV R20, 0x660 ;  /* 0x0000066000147802 */ /* 0x000fce0000000f00 */
[----:B------:R-:W-:Y:S05]  /*0650*/  CALL.REL.NOINC `($__internal_3_$__cuda_sm20_dsqrt_rn_f64_mediumpath_v1) ;  /* 0x00000020009c7944 */ /* 0x000fea0003c00000 */
[----:B------:R-:W-:Y:S02]  /*0660*/  IMAD.MOV.U32 R14, RZ, RZ, R16 ;  /* 0x000000ffff0e7224 */ /* 0x000fe400078e0010 */
[----:B------:R-:W-:-:S07]  /*0670*/  IMAD.MOV.U32 R15, RZ, RZ, R17 ;  /* 0x000000ffff0f7224 */ /* 0x000fce00078e0011 */
.L_x_42:
[----:B------:R-:W-:Y:S05]  /*0680*/  BSYNC.RECONVERGENT B0 ;  /* 0x0000000000007941 */ /* 0x000fea0003800200 */
.L_x_41:
[----:B------:R-:W0:Y:S01]  /*0690*/  MUFU.RCP64H R3, R15 ;  /* 0x0000000f00037308 */ /* 0x000e220000001800 */
[----:B------:R-:W-:Y:S01]  /*06a0*/  MOV R2, 0x1 ;  /* 0x0000000100027802 */ /* 0x000fe20000000f00 */
[----:B------:R-:W-:Y:S05]  /*06b0*/  BSSY.RECONVERGENT B1, `(.L_x_43) ;  /* 0x0000013000017945 */ /* 0x000fea0003800200 */
[----:B0-----:R-:W-:-:S08]  /*06c0*/  DFMA R4, R2, -R14, 1 ;  /* 0x3ff000000204742b */ /* 0x001fd0000000080e */
[----:B------:R-:W-:-:S08]  /*06d0*/  DFMA R4, R4, R4, R4 ;  /* 0x000000040404722b */ /* 0x000fd00000000004 */
[----:B------:R-:W-:-:S08]  /*06e0*/  DFMA R4, R2, R4, R2 ;  /* 0x000000040204722b */ /* 0x000fd00000000002 */
[----:B------:R-:W-:-:S08]  /*06f0*/  DFMA R2, R4, -R14, 1 ;  /* 0x3ff000000402742b */ /* 0x000fd0000000080e */
[----:B------:R-:W-:-:S08]  /*0700*/  DFMA R2, R4, R2, R4 ;  /* 0x000000020402722b */ /* 0x000fd00000000004 */
[----:B------:R-:W-:-:S08]  /*0710*/  DMUL R4, R10, -R2 ;  /* 0x800000020a047228 */ /* 0x000fd00000000000 */
[----:B------:R-:W-:-:S08]  /*0720*/  DFMA R6, R4, -R14, -R10 ;  /* 0x8000000e0406722b */ /* 0x000fd0000000080a */
[----:B------:R-:W-:Y:S02]  /*0730*/  DFMA R4, R2, R6, R4 ;  /* 0x000000060204722b */ /* 0x000fe40000000004 */
[----:B------:R-:W-:-:S08]  /*0740*/  DADD R2, -RZ, -R10 ;  /* 0x00000000ff027229 */ /* 0x000fd0000000090a */
[----:B------:R-:W-:Y:S02]  /*0750*/  FFMA R6, RZ, R15, R5 ;  /* 0x0000000fff067223 */ /* 0x000fe40000000005 */
[----:B------:R-:W-:-:S03]  /*0760*/  FSETP.GEU.AND P1, PT, |R3|, 6.5827683646048100446e-37, PT ;  /* 0x036000000300780b */ /* 0x000fc60003f2e200 */
[----:B------:R-:W-:-:S13]  /*0770*/  FSETP.GT.AND P0, PT, |R6|, 1.469367938527859385e-39, PT ;  /* 0x001000000600780b */ /* 0x000fda0003f04200 */
[----:B------:R-:W-:Y:S05]  /*0780*/  @P0 BRA P1, `(.L_x_44) ;  /* 0x0000000000140947 */ /* 0x000fea0000800000 */
[----:B------:R-:W-:Y:S01]  /*0790*/  IMAD.MOV.U32 R4, RZ, RZ, R2 ;  /* 0x000000ffff047224 */ /* 0x000fe200078e0002 */
[----:B------:R-:W-:Y:S01]  /*07a0*/  MOV R2, 0x7e0 ;  /* 0x000007e000027802 */ /* 0x000fe20000000f00 */
[----:B------:R-:W-:Y:S02]  /*07b0*/  IMAD.MOV.U32 R20, RZ, RZ, R14 ;  /* 0x000000ffff147224 */ /* 0x000fe400078e000e */
[----:B------:R-:W-:-:S07]  /*07c0*/  IMAD.MOV.U32 R21, RZ, RZ, R15 ;  /* 0x000000ffff157224 */ /* 0x000fce00078e000f */
[----:B------:R-:W-:Y:S05]  /*07d0*/  CALL.REL.NOINC `($__internal_2_$__cuda_sm20_div_rn_f64_full) ;  /* 0x0000001800c47944 */ /* 0x000fea0003c00000 */
.L_x_44:
[----:B------:R-:W-:Y:S05]  /*07e0*/  BSYNC.RECONVERGENT B1 ;  /* 0x0000000000017941 */ /* 0x000fea0003800200 */
.L_x_43:
[----:B------:R-:W0:Y:S01]  /*07f0*/  MUFU.RCP64H R3, R15 ;  /* 0x0000000f00037308 */ /* 0x000e220000001800 */
[----:B------:R-:W-:Y:S01]  /*0800*/  MOV R2, 0x1 ;  /* 0x0000000100027802 */ /* 0x000fe20000000f00 */
[----:B------:R-:W-:Y:S01]  /*0810*/  BSSY.RECONVERGENT B1, `(.L_x_45) ;  /* 0x0000018000017945 */ /* 0x000fe20003800200 */
[----:B------:R-:W-:-:S04]  /*0820*/  FSETP.GEU.AND P1, PT, |R9|, 6.5827683646048100446e-37, PT ;  /* 0x036000000900780b */ /* 0x000fc80003f2e200 */
[----:B0-----:R-:W-:-:S08]  /*0830*/  DFMA R6, R2, -R14, 1 ;  /* 0x3ff000000206742b */ /* 0x001fd0000000080e */
[----:B------:R-:W-:-:S08]  /*0840*/  DFMA R6, R6, R6, R6 ;  /* 0x000000060606722b */ /* 0x000fd00000000006 */
[----:B------:R-:W-:Y:S02]  /*0850*/  DFMA R2, R2, R6, R2 ;  /* 0x000000060202722b */ /* 0x000fe40000000002 */
[----:B------:R-:W0:Y:S06]  /*0860*/  LDC.64 R6, c[0x0][0x380] ;  /* 0x0000e000ff067b82 */ /* 0x000e2c0000000a00 */
[----:B------:R-:W-:-:S08]  /*0870*/  DFMA R10, R2, -R14, 1 ;  /* 0x3ff00000020a742b */ /* 0x000fd0000000080e */
[----:B------:R-:W-:-:S08]  /*0880*/  DFMA R16, R2, R10, R2 ;  /* 0x0000000a0210722b */ /* 0x000fd00000000002 */
[----:B------:R-:W-:Y:S01]  /*0890*/  DMUL R2, R8, R16 ;  /* 0x0000001008027228 */ /* 0x000fe20000000000 */
[----:B0-----:R-:W-:-:S05]  /*08a0*/  IMAD.WIDE R6, R0, 0x8, R6 ;  /* 0x0000000800067825 */ /* 0x001fca00078e0206 */
[----:B------:R0:W-:Y:S02]  /*08b0*/  STG.E.64 desc[UR4][R6.64], R4 ;  /* 0x0000000406007986 */ /* 0x0001e4000c101b04 */
[----:B------:R-:W-:-:S08]  /*08c0*/  DFMA R10, R2, -R14, R8 ;  /* 0x8000000e020a722b */ /* 0x000fd00000000008 */
[----:B------:R-:W-:-:S10]  /*08d0*/  DFMA R2, R16, R10, R2 ;  /* 0x0000000a1002722b */ /* 0x000fd40000000002 */
[----:B------:R-:W-:-:S05]  /*08e0*/  FFMA R10, RZ, R15, R3 ;  /* 0x0000000fff0a7223 */ /* 0x000fca0000000003 */
[----:B------:R-:W-:-:S13]  /*08f0*/  FSETP.GT.AND P0, PT, |R10|, 1.469367938527859385e-39, PT ;  /* 0x001000000a00780b */ /* 0x000fda0003f04200 */
[----:B0-----:R-:W-:Y:S05]  /*0900*/  @P0 BRA P1, `(.L_x_46) ;  /* 0x0000000000200947 */ /* 0x001fea0000800000 */
[----:B------:R-:W-:Y:S01]  /*0910*/  IMAD.MOV.U32 R20, RZ, RZ, R14 ;  /* 0x000000ffff147224 */ /* 0x000fe200078e000e */
[----:B------:R-:W-:Y:S01]  /*0920*/  MOV R3, R9 ;  /* 0x0000000900037202 */ /* 0x000fe20000000f00 */
[----:B------:R-:W-:Y:S01]  /*0930*/  IMAD.MOV.U32 R21, RZ, RZ, R15 ;  /* 0x000000ffff157224 */ /* 0x000fe200078e000f */
[----:B------:R-:W-:Y:S01]  /*0940*/  MOV R2, 0x970 ;  /* 0x0000097000027802 */ /* 0x000fe20000000f00 */
[----:B------:R-:W-:-:S07]  /*0950*/  IMAD.MOV.U32 R4, RZ, RZ, R8 ;  /* 0x000000ffff047224 */ /* 0x000fce00078e0008 */
[----:B------:R-:W-:Y:S05]  /*0960*/  CALL.REL.NOINC `($__internal_2_$__cuda_sm20_div_rn_f64_full) ;  /* 0x0000001800607944 */ /* 0x000fea0003c00000 */
[----:B------:R-:W-:Y:S02]  /*0970*/  IMAD.MOV.U32 R2, RZ, RZ, R4 ;  /* 0x000000ffff027224 */ /* 0x000fe400078e0004 */
[----:B------:R-:W-:-:S07]  /*0980*/  IMAD.MOV.U32 R3, RZ, RZ, R5 ;  /* 0x000000ffff037224 */ /* 0x000fce00078e0005 */
.L_x_46:
[----:B------:R-:W-:Y:S05]  /*0990*/  BSYNC.RECONVERGENT B1 ;  /* 0x0000000000017941 */ /* 0x000fea0003800200 */
.L_x_45:
[----:B------:R-:W-:Y:S01]  /*09a0*/  DMUL R16, R12, R12 ;  /* 0x0000000c0c107228 */ /* 0x000fe20000000000 */
[----:B------:R-:W0:Y:S01]  /*09b0*/  LDC.64 R18, c[0x0][0x388] ;  /* 0x0000e200ff127b82 */ /* 0x000e220000000a00 */
[----:B------:R-:W-:Y:S01]  /*09c0*/  MOV R6, 0x0 ;  /* 0x0000000000067802 */ /* 0x000fe20000000f00 */
[----:B------:R-:W-:Y:S01]  /*09d0*/  IMAD.MOV.U32 R7, RZ, RZ, 0x3fd80000 ;  /* 0x3fd80000ff077424 */ /* 0x000fe200078e00ff */
[----:B------:R-:W-:Y:S04]  /*09e0*/  BSSY.RECONVERGENT B0, `(.L_x_47) ;  /* 0x000001a000007945 */ /* 0x000fe80003800200 */
[----:B------:R-:W-:-:S06]  /*09f0*/  DFMA R16, R8, R8, R16 ;  /* 0x000000080810722b */ /* 0x000fcc0000000010 */
[----:B------:R-:W1:Y:S04]  /*0a00*/  MUFU.RSQ64H R15, R17 ;  /* 0x00000011000f7308 */ /* 0x000e680000001c00 */
[----:B------:R-:W-:-:S05]  /*0a10*/  VIADD R14, R17, 0xfcb00000 ;  /* 0xfcb00000110e7836 */ /* 0x000fca0000000000 */
[----:B------:R-:W-:Y:S01]  /*0a20*/  ISETP.GE.U32.AND P0, PT, R14, 0x7ca00000, PT ;  /* 0x7ca000000e00780c */ /* 0x000fe20003f06070 */
[----:B0-----:R-:W-:-:S05]  /*0a30*/  IMAD.WIDE R18, R0, 0x8, R18 ;  /* 0x0000000800127825 */ /* 0x001fca00078e0212 */
[----:B------:R0:W-:Y:S01]  /*0a40*/  STG.E.64 desc[UR4][R18.64], R2 ;  /* 0x0000000212007986 */ /* 0x0001e2000c101b04 */
[----:B-1----:R-:W-:-:S08]  /*0a50*/  DMUL R4, R14, R14 ;  /* 0x0000000e0e047228 */ /* 0x002fd00000000000 */
        /* <DEDUP_REMOVED lines=9> */
[----:B0-----:R-:W-:Y:S10]  /*0af0*/  @!P0 BRA `(.L_x_48) ;  /* 0x0000000000208947 */ /* 0x001ff40003800000 */
[----:B------:R-:W-:Y:S01]  /*0b00*/  MOV R18, R20 ;  /* 0x0000001400127202 */ /* 0x000fe20000000f00 */
[----:B------:R-:W-:Y:S01]  /*0b10*/  IMAD.MOV.U32 R6, RZ, RZ, R22 ;  /* 0x000000ffff067224 */ /* 0x000fe200078e0016 */
[----:B------:R-:W-:Y:S01]  /*0b20*/  MOV R20, 0xb60 ;  /* 0x00000b6000147802 */ /* 0x000fe20000000f00 */
[----:B------:R-:W-:Y:S02]  /*0b30*/  IMAD.MOV.U32 R3, RZ, RZ, R23 ;  /* 0x000000ffff037224 */ /* 0x000fe400078e0017 */
[----:B------:R-:W-:-:S07]  /*0b40*/  IMAD.MOV.U32 R2, RZ, RZ, R14 ;  /* 0x000000ffff027224 */ /* 0x000fce00078e000e */
[----:B------:R-:W-:Y:S05]  /*0b50*/  CALL.REL.NOINC `($__internal_3_$__cuda_sm20_dsqrt_rn_f64_mediumpath_v1) ;  /* 0x0000001c005c7944 */ /* 0x000fea0003c00000 */
[----:B------:R-:W-:Y:S01]  /*0b60*/  MOV R10, R16 ;  /* 0x00000010000a7202 */ /* 0x000fe20000000f00 */
[----:B------:R-:W-:-:S07]  /*0b70*/  IMAD.MOV.U32 R11, RZ, RZ, R17 ;  /* 0x000000ffff0b7224 */ /* 0x000fce00078e0011 */
.L_x_48:
[----:B------:R-:W-:Y:S05]  /*0b80*/  BSYNC.RECONVERGENT B0 ;  /* 0x0000000000007941 */ /* 0x000fea0003800200 */
.L_x_47:
[----:B------:R-:W0:Y:S01]  /*0b90*/  MUFU.RCP64H R3, R11 ;  /* 0x0000000b00037308 */ /* 0x000e220000001800 */
[----:B------:R-:W-:Y:S01]  /*0ba0*/  IMAD.MOV.U32 R2, RZ, RZ, 0x1 ;  /* 0x00000001ff027424 */ /* 0x000fe200078e00ff */
        /* <DEDUP_REMOVED lines=15> */
[----:B------:R-:W-:Y:S01]  /*0ca0*/  MOV R20, R10 ;  /* 0x0000000a00147202 */ /* 0x000fe20000000f00 */
[----:B------:R-:W-:Y:S01]  /*0cb0*/  IMAD.MOV.U32 R21, RZ, RZ, R11 ;  /* 0x000000ffff157224 */ /* 0x000fe200078e000b */
[----:B------:R-:W-:-:S07]  /*0cc0*/  MOV R2, 0xce0 ;  /* 0x00000ce000027802 */ /* 0x000fce0000000f00 */
[----:B------:R-:W-:Y:S05]  /*0cd0*/  CALL.REL.NOINC `($__internal_2_$__cuda_sm20_div_rn_f64_full) ;  /* 0x0000001400847944 */ /* 0x000fea0003c00000 */
[----:B------:R-:W-:Y:S02]  /*0ce0*/  IMAD.MOV.U32 R2, RZ, RZ, R4 ;  /* 0x000000ffff027224 */ /* 0x000fe400078e0004 */
[----:B------:R-:W-:-:S07]  /*0cf0*/  IMAD.MOV.U32 R3, RZ, RZ, R5 ;  /* 0x000000ffff037224 */ /* 0x000fce00078e0005 */
.L_x_50:
[----:B------:R-:W-:Y:S05]  /*0d00*/  BSYNC.RECONVERGENT B1 ;  /* 0x0000000000017941 */ /* 0x000fea0003800200 */
.L_x_49:
        /* <DEDUP_REMOVED lines=24> */
.L_x_52:
[----:B------:R-:W-:Y:S05]  /*0e90*/  BSYNC.RECONVERGENT B1 ;  /* 0x0000000000017941 */ /* 0x000fea0003800200 */
.L_x_51:
[----:B------:R-:W0:Y:S02]  /*0ea0*/  LDC.64 R2, c[0x0][0x3a8] ;  /* 0x0000ea00ff027b82 */ /* 0x000e240000000a00 */
[----:B0-----:R-:W-:-:S05]  /*0eb0*/  IMAD.WIDE R2, R0, 0x8, R2 ;  /* 0x0000000800027825 */ /* 0x001fca00078e0202 */
[----:B------:R-:W-:Y:S01]  /*0ec0*/  STG.E.64 desc[UR4][R2.64], R4 ;  /* 0x0000000402007986 */ /* 0x000fe2000c101b04 */
[----:B------:R-:W-:Y:S05]  /*0ed0*/  EXIT ;  /* 0x000000000000794d */ /* 0x000fea0003800000 */
.L_x_40:
[----:B-----5:R-:W-:-:S14]  /*0ee0*/  DSETP.GT.AND P0, PT, |R10|, UR6, PT ;  /* 0x000000060a007e2a */ /* 0x020fdc000bf04200 */
[----:B------:R-:W-:Y:S05]  /*0ef0*/  @!P0 BRA `(.L_x_53) ;  /* 0x0000000800788947 */ /* 0x000fea0003800000 */
[----:B------:R-:W-:Y:S01]  /*0f00*/  DMUL R16, R10, R10 ;  /* 0x0000000a0a107228 */ /* 0x000fe20000000000 */
[----:B------:R-:W-:Y:S01]  /*0f10*/  IMAD.MOV.U32 R6, RZ, RZ, 0x0 ;  /* 0x00000000ff067424 */ /* 0x000fe200078e00ff */
[----:B------:R-:W-:Y:S01]  /*0f20*/  BSSY.RECONVERGENT B0, `(.L_x_54) ;  /* 0x0000017000007945 */ /* 0x000fe20003800200 */
[----:B------:R-:W-:-:S05]  /*0f30*/  IMAD.MOV.U32 R7, RZ, RZ, 0x3fd80000 ;  /* 0x3fd80000ff077424 */ /* 0x000fca00078e00ff */
        /* <DEDUP_REMOVED lines=10> */
[----:B------:R-:W-:Y:S01]  /*0fe0*/  IADD3 R7, PT, PT, R19, -0x100000, RZ ;  /* 0xfff0000013077810 */ /* 0x000fe20007ffe0ff */
[----:B------:R-:W-:-:S05]  /*0ff0*/  IMAD.MOV.U32 R6, RZ, RZ, R18 ;  /* 0x000000ffff067224 */ /* 0x000fca00078e0012 */
[----:B------:R-:W-:-:S08]  /*1000*/  DFMA R20, R4, -R4, R16 ;  /* 0x800000040414722b */ /* 0x000fd00000000010 */
[----:B------:R-:W-:Y:S01]  /*1010*/  DFMA R14, R20, R6, R4 ;  /* 0x00000006140e722b */ /* 0x000fe20000000004 */
[----:B------:R-:W-:Y:S10]  /*1020*/  @!P0 BRA `(.L_x_55) ;  /* 0x0000000000188947 */ /* 0x000ff40003800000 */
[----:B------:R-:W-:Y:S01]  /*1030*/  IMAD.MOV.U32 R6, RZ, RZ, R20 ;  /* 0x000000ffff067224 */ /* 0x000fe200078e0014 */
[----:B------:R-:W-:Y:S01]  /*1040*/  MOV R20, 0x1070 ;  /* 0x0000107000147802 */ /* 0x000fe20000000f00 */
[----:B------:R-:W-:-:S07]  /*1050*/  IMAD.MOV.U32 R3, RZ, RZ, R21 ;  /* 0x000000ffff037224 */ /* 0x000fce00078e0015 */
[----:B------:R-:W-:Y:S05]  /*1060*/  CALL.REL.NOINC `($__internal_3_$__cuda_sm20_dsqrt_rn_f64_mediumpath_v1) ;  /* 0x0000001800187944 */ /* 0x000fea0003c00000 */
[----:B------:R-:W-:Y:S01]  /*1070*/  MOV R14, R16 ;  /* 0x00000010000e7202 */ /* 0x000fe20000000f00 */
[----:B------:R-:W-:-:S07]  /*1080*/  IMAD.MOV.U32 R15, RZ, RZ, R17 ;  /* 0x000000ffff0f7224 */ /* 0x000fce00078e0011 */
.L_x_55:
[----:B------:R-:W-:Y:S05]  /*1090*/  BSYNC.RECONVERGENT B0 ;  /* 0x0000000000007941 */ /* 0x000fea0003800200 */
.L_x_54:
        /* <DEDUP_REMOVED lines=21> */
.L_x_57:
[----:B------:R-:W-:Y:S05]  /*11f0*/  BSYNC.RECONVERGENT B1 ;  /* 0x0000000000017941 */ /* 0x000fea0003800200 */
.L_x_56:
[----:B------:R-:W0:Y:S01]  /*1200*/  MUFU.RCP64H R3, R15 ;  /* 0x0000000f00037308 */ /* 0x000e220000001800 */
[----:B------:R-:W-:Y:S01]  /*1210*/  IMAD.MOV.U32 R2, RZ, RZ, 0x1 ;  /* 0x00000001ff027424 */ /* 0x000fe200078e00ff */
[----:B------:R-:W1:Y:S01]  /*1220*/  LDC.64 R8, c[0x0][0x388] ;  /* 0x0000e200ff087b82 */ /* 0x000e620000000a00 */
[----:B------:R-:W-:Y:S01]  /*1230*/  FSETP.GEU.AND P1, PT, |R11|, 6.5827683646048100446e-37, PT ;  /* 0x036000000b00780b */ /* 0x000fe20003f2e200 */
[----:B------:R-:W-:Y:S03]  /*1240*/  BSSY.RECONVERGENT B1, `(.L_x_58) ;  /* 0x0000016000017945 */ /* 0x000fe60003800200 */
[----:B0-----:R-:W-:-:S08]  /*1250*/  DFMA R6, R2, -R14, 1 ;  /* 0x3ff000000206742b */ /* 0x001fd0000000080e */
[----:B------:R-:W-:Y:S01]  /*1260*/  DFMA R6, R6, R6, R6 ;  /* 0x000000060606722b */ /* 0x000fe20000000006 */
[----:B-1----:R-:W-:-:S05]  /*1270*/  IMAD.WIDE R8, R0, 0x8, R8 ;  /* 0x0000000800087825 */ /* 0x002fca00078e0208 */
[----:B------:R0:W-:Y:S02]  /*1280*/  STG.E.64 desc[UR4][R8.64], R4 ;  /* 0x0000000408007986 */ /* 0x0001e4000c101b04 */
[----:B------:R-:W-:-:S08]  /*1290*/  DFMA R6, R2, R6, R2 ;  /* 0x000000060206722b */ /* 0x000fd00000000002 */
[----:B------:R-:W-:-:S08]  /*12a0*/  DFMA R2, R6, -R14, 1 ;  /* 0x3ff000000602742b */ /* 0x000fd0000000080e */
[----:B------:R-:W-:-:S08]  /*12b0*/  DFMA R16, R6, R2, R6 ;  /* 0x000000020610722b */ /* 0x000fd00000000006 */
[----:B------:R-:W-:-:S08]  /*12c0*/  DMUL R2, R10, R16 ;  /* 0x000000100a027228 */ /* 0x000fd00000000000 */
        /* <DEDUP_REMOVED lines=11> */
[----:B------:R-:W-:Y:S01]  /*1380*/  IMAD.MOV.U32 R2, RZ, RZ, R4 ;  /* 0x000000ffff027224 */ /* 0x000fe200078e0004 */
[----:B------:R-:W-:-:S07]  /*1390*/  MOV R3, R5 ;  /* 0x0000000500037202 */ /* 0x000fce0000000f00 */
.L_x_59:
[----:B------:R-:W-:Y:S05]  /*13a0*/  BSYNC.RECONVERGENT B1 ;  /* 0x0000000000017941 */ /* 0x000fea0003800200 */
.L_x_58:
[----:B------:R-:W-:Y:S01]  /*13b0*/  DMUL R16, R12, R12 ;  /* 0x0000000c0c107228 */ /* 0x000fe20000000000 */
[----:B------:R-:W0:Y:S01]  /*13c0*/  LDC.64 R8, c[0x0][0x380] ;  /* 0x0000e000ff087b82 */ /* 0x000e220000000a00 */
[----:B------:R-:W-:Y:S01]  /*13d0*/  IMAD.MOV.U32 R6, RZ, RZ, 0x0 ;  /* 0x00000000ff067424 */ /* 0x000fe200078e00ff */
[----:B------:R-:W-:Y:S01]  /*13e0*/  BSSY.RECONVERGENT B0, `(.L_x_60) ;  /* 0x000001a000007945 */ /* 0x000fe20003800200 */
[----:B------:R-:W-:-:S04]  /*13f0*/  IMAD.MOV.U32 R7, RZ, RZ, 0x3fd80000 ;  /* 0x3fd80000ff077424 */ /* 0x000fc800078e00ff */
        /* <DEDUP_REMOVED lines=16> */
[----:B0-----:R-:W-:Y:S10]  /*1500*/  @!P0 BRA `(.L_x_61) ;  /* 0x00000000001c8947 */ /* 0x001ff40003800000 */
[----:B------:R-:W-:Y:S01]  /*1510*/  IMAD.MOV.U32 R6, RZ, RZ, R20 ;  /* 0x000000ffff067224 */ /* 0x000fe200078e0014 */
[----:B------:R-:W-:Y:S01]  /*1520*/  MOV R2, R14 ;  /* 0x0000000e00027202 */ /* 0x000fe20000000f00 */
[----:B------:R-:W-:Y:S01]  /*1530*/  IMAD.MOV.U32 R3, RZ, RZ, R21 ;  /* 0x000000ffff037224 */ /* 0x000fe200078e0015 */
[----:B------:R-:W-:-:S07]  /*1540*/  MOV R20, 0x1560 ;  /* 0x0000156000147802 */ /* 0x000fce0000000f00 */
[----:B------:R-:W-:Y:S05]  /*1550*/  CALL.REL.NOINC `($__internal_3_$__cuda_sm20_dsqrt_rn_f64_mediumpath_v1) ;  /* 0x0000001000dc7944 */ /* 0x000fea0003c00000 */
[----:B------:R-:W-:Y:S02]  /*1560*/  IMAD.MOV.U32 R8, RZ, RZ, R16 ;  /* 0x000000ffff087224 */ /* 0x000fe400078e0010 */
[----:B------:R-:W-:-:S07]  /*1570*/  IMAD.MOV.U32 R9, RZ, RZ, R17 ;  /* 0x000000ffff097224 */ /* 0x000fce00078e0011 */
.L_x_61:
[----:B------:R-:W-:Y:S05]  /*1580*/  BSYNC.RECONVERGENT B0 ;  /* 0x0000000000007941 */ /* 0x000fea0003800200 */
.L_x_60:
        /* <DEDUP_REMOVED lines=16> */
[----:B------:R-:W-:Y:S01]  /*1690*/  MOV R3, R5 ;  /* 0x0000000500037202 */ /* 0x000fe20000000f00 */
[----:B------:R-:W-:Y:S01]  /*16a0*/  IMAD.MOV.U32 R20, RZ, RZ, R8 ;  /* 0x000000ffff147224 */ /* 0x000fe200078e0008 */
[----:B------:R-:W-:Y:S01]  /*16b0*/  MOV R2, 0x16e0 ;  /* 0x000016e000027802 */ /* 0x000fe20000000f00 */
[----:B------:R-:W-:-:S07]  /*16c0*/  IMAD.MOV.U32 R21, RZ, RZ, R9 ;  /* 0x000000ffff157224 */ /* 0x000fce00078e0009 */
[----:B------:R-:W-:Y:S05]  /*16d0*/  CALL.REL.NOINC `($__internal_2_$__cuda_sm20_div_rn_f64_full) ;  /* 0x0000000c00047944 */ /* 0x000fea0003c00000 */
[----:B------:R-:W-:Y:S01]  /*16e0*/  IMAD.MOV.U32 R2, RZ, RZ, R4 ;  /* 0x000000ffff027224 */ /* 0x000fe200078e0004 */
[----:B------:R-:W-:-:S07]  /*16f0*/  MOV R3, R5 ;  /* 0x0000000500037202 */ /* 0x000fce0000000f00 */
.L_x_63:
[----:B------:R-:W-:Y:S05]  /*1700*/  BSYNC.RECONVERGENT B1 ;  /* 0x0000000000017941 */ /* 0x000fea0003800200 */
.L_x_62:
[----:B------:R-:W0:Y:S01]  /*1710*/  MUFU.RCP64H R5, R9 ;  /* 0x0000000900057308 */ /* 0x000e220000001800 */
[----:B------:R-:W-:Y:S01]  /*1720*/  IMAD.MOV.U32 R4, RZ, RZ, 0x1 ;  /* 0x00000001ff047424 */ /* 0x000fe200078e00ff */
[----:B------:R-:W-:Y:S01]  /*1730*/  FSETP.GEU.AND P1, PT, |R11|, 6.5827683646048100446e-37, PT ;  /* 0x036000000b00780b */ /* 0x000fe20003f2e200 */
[----:B------:R-:W-:Y:S04]  /*1740*/  BSSY.RECONVERGENT B1, `(.L_x_64) ;  /* 0x0000015000017945 */ /* 0x000fe80003800200 */
        /* <DEDUP_REMOVED lines=20> */
.L_x_65:
[----:B------:R-:W-:Y:S05]  /*1890*/  BSYNC.RECONVERGENT B1 ;  /* 0x0000000000017941 */ /* 0x000fea0003800200 */
.L_x_64:
[----:B------:R-:W0:Y:S02]  /*18a0*/  LDC.64 R2, c[0x0][0x3a8] ;  /* 0x0000ea00ff027b82 */ /* 0x000e240000000a00 */
[----:B0-----:R-:W-:-:S05]  /*18b0*/  IMAD.WIDE R2, R0, 0x8, R2 ;  /* 0x0000000800027825 */ /* 0x001fca00078e0202 */
[----:B------:R-:W-:Y:S01]  /*18c0*/  STG.E.64 desc[UR4][R2.64], R4 ;  /* 0x0000000402007986 */ /* 0x000fe2000c101b04 */
[----:B------:R-:W-:Y:S05]  /*18d0*/  EXIT ;  /* 0x000000000000794d */ /* 0x000fea0003800000 */
.L_x_53:
[----:B------:R-:W-:-:S14]  /*18e0*/  DSETP.GT.AND P0, PT, |R12|, UR6, PT ;  /* 0x000000060c007e2a */ /* 0x000fdc000bf04200 */
[----:B------:R-:W-:Y:S05]  /*18f0*/  @!P0 EXIT ;  /* 0x000000000000894d */ /* 0x000fea0003800000 */
[----:B------:R-:W-:Y:S01]  /*1900*/  DMUL R14, R12, R12 ;  /* 0x0000000c0c0e7228 */ /* 0x000fe20000000000 */
[----:B------:R-:W-:Y:S01]  /*1910*/  IMAD.MOV.U32 R6, RZ, RZ, 0x0 ;  /* 0x00000000ff067424 */ /* 0x000fe200078e00ff */
[----:B------:R-:W-:Y:S01]  /*1920*/  MOV R7, 0x3fd80000 ;  /* 0x3fd8000000077802 */ /* 0x000fe20000000f00 */
        /* <DEDUP_REMOVED lines=16> */
[----:B------:R-:W-:Y:S01]  /*1a30*/  IMAD.MOV.U32 R6, RZ, RZ, R20 ;  /* 0x000000ffff067224 */ /* 0x000fe200078e0014 */
[----:B------:R-:W-:Y:S01]  /*1a40*/  MOV R17, R23 ;  /* 0x0000001700117202 */ /* 0x000fe20000000f00 */
[----:B------:R-:W-:Y:S01]  /*1a50*/  IMAD.MOV.U32 R16, RZ, RZ, R22 ;  /* 0x000000ffff107224 */ /* 0x000fe200078e0016 */
[----:B------:R-:W-:Y:S01]  /*1a60*/  MOV R20, 0x1a90 ;  /* 0x00001a9000147802 */ /* 0x000fe20000000f00 */
[----:B------:R-:W-:-:S07]  /*1a70*/  IMAD.MOV.U32 R3, RZ, RZ, R21 ;  /* 0x000000ffff037224 */ /* 0x000fce00078e0015 */
[----:B------:R-:W-:Y:S05]  /*1a80*/  CALL.REL.NOINC `($__internal_3_$__cuda_sm20_dsqrt_rn_f64_mediumpath_v1) ;  /* 0x0000000c00907944 */ /* 0x000fea0003c00000 */
.L_x_67:
[----:B------:R-:W-:Y:S05]  /*1a90*/  BSYNC.RECONVERGENT B0 ;  /* 0x0000000000007941 */ /* 0x000fea0003800200 */
.L_x_66:
        /* <DEDUP_REMOVED lines=23> */
.L_x_69:
[----:B------:R-:W-:Y:S05]  /*1c10*/  BSYNC.RECONVERGENT B1 ;  /* 0x0000000000017941 */ /* 0x000fea0003800200 */
.L_x_68:
        /* <DEDUP_REMOVED lines=24> */
.L_x_71:
[----:B------:R-:W-:Y:S05]  /*1da0*/  BSYNC.RECONVERGENT B1 ;  /* 0x0000000000017941 */ /* 0x000fea0003800200 */
.L_x_70:
[----:B------:R-:W-:Y:S01]  /*1db0*/  DFMA R16, R10, R10, R14 ;  /* 0x0000000a0a10722b */ /* 0x000fe2000000000e */
[----:B------:R-:W0:Y:S01]  /*1dc0*/  LDC.64 R6, c[0x0][0x380] ;  /* 0x0000e000ff067b82 */ /* 0x000e220000000a00 */
[----:B------:R-:W-:Y:S01]  /*1dd0*/  IMAD.MOV.U32 R14, RZ, RZ, 0x0 ;  /* 0x00000000ff0e7424 */ /* 0x000fe200078e00ff */
[----:B------:R-:W-:Y:S01]  /*1de0*/  BSSY.RECONVERGENT B0, `(.L_x_72) ;  /* 0x000001b000007945 */ /* 0x000fe20003800200 */
[----:B------:R-:W-:Y:S02]  /*1df0*/  IMAD.MOV.U32 R15, RZ, RZ, 0x3fd80000 ;  /* 0x3fd80000ff0f7424 */ /* 0x000fe400078e00ff */
[----:B------:R-:W1:Y:S04]  /*1e00*/  MUFU.RSQ64H R3, R17 ;  /* 0x0000001100037308 */ /* 0x000e680000001c00 */
[----:B------:R-:W-:-:S04]  /*1e10*/  IADD3 R2, PT, PT, R17, -0x3500000, RZ ;  /* 0xfcb0000011027810 */ /* 0x000fc80007ffe0ff */
[----:B------:R-:W-:Y:S02]  /*1e20*/  ISETP.GE.U32.AND P0, PT, R2, 0x7ca00000, PT ;  /* 0x7ca000000200780c */ /* 0x000fe40003f06070 */
[----:B-1----:R-:W-:Y:S01]  /*1e30*/  DMUL R8, R2, R2 ;  /* 0x0000000202087228 */ /* 0x002fe20000000000 */
[----:B0-----:R-:W-:-:S05]  /*1e40*/  IMAD.WIDE R18, R0, 0x8, R6 ;  /* 0x0000000800127825 */ /* 0x001fca00078e0206 */
[----:B------:R0:W-:Y:S02]  /*1e50*/  STG.E.64 desc[UR4][R18.64], R4 ;  /* 0x0000000412007986 */ /* 0x0001e4000c101b04 */
        /* <DEDUP_REMOVED lines=13> */
[----:B------:R-:W-:Y:S01]  /*1f30*/  MOV R5, R15 ;  /* 0x0000000f00057202 */ /* 0x000fe20000000f00 */
[----:B------:R-:W-:Y:S01]  /*1f40*/  IMAD.MOV.U32 R4, RZ, RZ, R14 ;  /* 0x000000ffff047224 */ /* 0x000fe200078e000e */
[----:B------:R-:W-:-:S07]  /*1f50*/  MOV R20, 0x1f70 ;  /* 0x00001f7000147802 */ /* 0x000fce0000000f00 */
[----:B------:R-:W-:Y:S05]  /*1f60*/  CALL.REL.NOINC `($__internal_3_$__cuda_sm20_dsqrt_rn_f64_mediumpath_v1) ;  /* 0x0000000800587944 */ /* 0x000fea0003c00000 */
[----:B------:R-:W-:Y:S02]  /*1f70*/  IMAD.MOV.U32 R8, RZ, RZ, R16 ;  /* 0x000000ffff087224 */ /* 0x000fe400078e0010 */
[----:B------:R-:W-:-:S07]  /*1f80*/  IMAD.MOV.U32 R9, RZ, RZ, R17 ;  /* 0x000000ffff097224 */ /* 0x000fce00078e0011 */
.L_x_73:
[----:B------:R-:W-:Y:S05]  /*1f90*/  BSYNC.RECONVERGENT B0 ;  /* 0x0000000000007941 */ /* 0x000fea0003800200 */
.L_x_72:
        /* <DEDUP_REMOVED lines=23> */
.L_x_75:
[----:B------:R-:W-:Y:S05]  /*2110*/  BSYNC.RECONVERGENT B1 ;  /* 0x0000000000017941 */ /* 0x000fea0003800200 */
.L_x_74:
[----:B------:R-:W0:Y:S01]  /*2120*/  MUFU.RCP64H R5, R9 ;  /* 0x0000000900057308 */ /* 0x000e220000001800 */
[----:B------:R-:W-:Y:S01]  /*2130*/  MOV R4, 0x1 ;  /* 0x0000000100047802 */ /* 0x000fe20000000f00 */
        /* <DEDUP_REMOVED lines=22> */
.L_x_77:
[----:B------:R-:W-:Y:S05]  /*22a0*/  BSYNC.RECONVERGENT B1 ;  /* 0x0000000000017941 */ /* 0x000fea0003800200 */
.L_x_76:
[----:B------:R-:W0:Y:S02]  /*22b0*/  LDC.64 R2, c[0x0][0x3a0] ;  /* 0x0000e800ff027b82 */ /* 0x000e240000000a00 */
[----:B0-----:R-:W-:-:S05]  /*22c0*/  IMAD.WIDE R2, R0, 0x8, R2 ;  /* 0x0000000800027825 */ /* 0x001fca00078e0202 */
[----:B------:R-:W-:Y:S01]  /*22d0*/  STG.E.64 desc[UR4][R2.64], R4 ;  /* 0x0000000402007986 */ /* 0x000fe2000c101b04 */
[----:B------:R-:W-:Y:S05]  /*22e0*/  EXIT ;  /* 0x000000000000794d */ /* 0x000fea0003800000 */
        .weak           $__internal_2_$__cuda_sm20_div_rn_f64_full
        .type           $__internal_2_$__cuda_sm20_div_rn_f64_full,@function
        .size           $__internal_2_$__cuda_sm20_div_rn_f64_full,($__internal_3_$__cuda_sm20_dsqrt_rn_f64_mediumpath_v1 - $__internal_2_$__cuda_sm20_div_rn_f64_full)
$__internal_2_$__cuda_sm20_div_rn_f64_full:
[C---:B------:R-:W-:Y:S01]  /*22f0*/  FSETP.GEU.AND P0, PT, |R21|.reuse, 1.469367938527859385e-39, PT ;  /* 0x001000001500780b */ /* 0x040fe20003f0e200 */
[----:B------:R-:W-:Y:S01]  /*2300*/  IMAD.MOV.U32 R27, RZ, RZ, R3 ;  /* 0x000000ffff1b7224 */ /* 0x000fe200078e0003 */
[----:B------:R-:W-:Y:S01]  /*2310*/  LOP3.LUT R18, R21, 0x800fffff, RZ, 0xc0, !PT ;  /* 0x800fffff15127812 */ /* 0x000fe200078ec0ff */
[----:B------:R-:W-:Y:S01]  /*2320*/  IMAD.MOV.U32 R24, RZ, RZ, 0x1 ;  /* 0x00000001ff187424 */ /* 0x000fe200078e00ff */
[----:B------:R-:W-:Y:S01]  /*2330*/  MOV R26, R4 ;  /* 0x00000004001a7202 */ /* 0x000fe20000000f00 */
[----:B------:R-:W-:Y:S01]  /*2340*/  BSSY.RECONVERGENT B0, `(.L_x_78) ;  /* 0x0000054000007945 */ /* 0x000fe20003800200 */
[----:B------:R-:W-:Y:S01]  /*2350*/  LOP3.LUT R19, R18, 0x3ff00000, RZ, 0xfc, !PT ;  /* 0x3ff0000012137812 */ /* 0x000fe200078efcff */
[----:B------:R-:W-:Y:S01]  /*2360*/  IMAD.MOV.U32 R18, RZ, RZ, R20 ;  /* 0x000000ffff127224 */ /* 0x000fe200078e0014 */
[C---:B------:R-:W-:Y:S02]  /*2370*/  FSETP.GEU.AND P2, PT, |R27|.reuse, 1.469367938527859385e-39, PT ;  /* 0x001000001b00780b */ /* 0x040fe40003f4e200 */
[----:B------:R-:W-:-:S02]  /*2380*/  LOP3.LUT R3, R27, 0x7ff00000, RZ, 0xc0, !PT ;  /* 0x7ff000001b037812 */ /* 0x000fc400078ec0ff */
[----:B------:R-:W-:Y:S01]  /*2390*/  LOP3.LUT R6, R21, 0x7ff00000, RZ, 0xc0, !PT ;  /* 0x7ff0000015067812 */ /* 0x000fe200078ec0ff */
[----:B------:R-:W-:-:S03]  /*23a0*/  @!P0 DMUL R18, R20, 8.98846567431157953865e+307 ;  /* 0x7fe0000014128828 */ /* 0x000fc60000000000 */
[----:B------:R-:W-:-:S03]  /*23b0*/  ISETP.GE.U32.AND P1, PT, R3, R6, PT ;  /* 0x000000060300720c */ /* 0x000fc60003f26070 */
[----:B------:R-:W0:Y:S02]  /*23c0*/  MUFU.RCP64H R25, R19 ;  /* 0x0000001300197308 */ /* 0x000e240000001800 */
[----:B------:R-:W-:Y:S01]  /*23d0*/  @!P2 LOP3.LUT R4, R21, 0x7ff00000, RZ, 0xc0, !PT ;  /* 0x7ff000001504a812 */ /* 0x000fe200078ec0ff */
[----:B------:R-:W-:Y:S01]  /*23e0*/  @!P2 IMAD.MOV.U32 R28, RZ, RZ, RZ ;  /* 0x000000ffff1ca224 */ /* 0x000fe200078e00ff */
[----:B------:R-:W-:Y:S02]  /*23f0*/  @!P0 LOP3.LUT R6, R19, 0x7ff00000, RZ, 0xc0, !PT ;  /* 0x7ff0000013068812 */ /* 0x000fe400078ec0ff */
[----:B------:R-:W-:Y:S02]  /*2400*/  @!P2 ISETP.GE.U32.AND P3, PT, R3, R4, PT ;  /* 0x000000040300a20c */ /* 0x000fe40003f66070 */
[----:B------:R-:W-:-:S04]  /*2410*/  MOV R4, 0x1ca00000 ;  /* 0x1ca0000000047802 */ /* 0x000fc80000000f00 */
[----:B------:R-:W-:-:S04]  /*2420*/  @!P2 SEL R5, R4, 0x63400000, !P3 ;  /* 0x634000000405a807 */ /* 0x000fc80005800000 */
[----:B------:R-:W-:Y:S01]  /*2430*/  @!P2 LOP3.LUT R5, R5, 0x80000000, R27, 0xf8, !PT ;  /* 0x800000000505a812 */ /* 0x000fe200078ef81b */
[----:B0-----:R-:W-:-:S03]  /*2440*/  DFMA R22, R24, -R18, 1 ;  /* 0x3ff000001816742b */ /* 0x001fc60000000812 */
[----:B------:R-:W-:Y:S02]  /*2450*/  @!P2 LOP3.LUT R29, R5, 0x100000, RZ, 0xfc, !PT ;  /* 0x00100000051da812 */ /* 0x000fe400078efcff */
[----:B------:R-:W-:-:S03]  /*2460*/  MOV R5, R3 ;  /* 0x0000000300057202 */ /* 0x000fc60000000f00 */
[----:B------:R-:W-:-:S08]  /*2470*/  DFMA R22, R22, R22, R22 ;  /* 0x000000161616722b */ /* 0x000fd00000000016 */
[----:B------:R-:W-:Y:S01]  /*2480*/  DFMA R24, R24, R22, R24 ;  /* 0x000000161818722b */ /* 0x000fe20000000018 */
[----:B------:R-:W-:-:S04]  /*2490*/  SEL R22, R4, 0x63400000, !P1 ;  /* 0x6340000004167807 */ /* 0x000fc80004800000 */
[----:B------:R-:W-:Y:S01]  /*24a0*/  LOP3.LUT R23, R22, 0x800fffff, R27, 0xf8, !PT ;  /* 0x800fffff16177812 */ /* 0x000fe200078ef81b */
[----:B------:R-:W-:Y:S02]  /*24b0*/  IMAD.MOV.U32 R22, RZ, RZ, R26 ;  /* 0x000000ffff167224 */ /* 0x000fe400078e001a */
[----:B------:R-:W-:-:S04]  /*24c0*/  DFMA R30, R24, -R18, 1 ;  /* 0x3ff00000181e742b */ /* 0x000fc80000000812 */
[----:B------:R-:W-:-:S04]  /*24d0*/  @!P2 DFMA R22, R22, 2, -R28 ;  /* 0x400000001616a82b */ /* 0x000fc8000000081c */
[----:B------:R-:W-:-:S06]  /*24e0*/  DFMA R30, R24, R30, R24 ;  /* 0x0000001e181e722b */ /* 0x000fcc0000000018 */
[----:B------:R-:W-:Y:S02]  /*24f0*/  @!P2 LOP3.LUT R5, R23, 0x7ff00000, RZ, 0xc0, !PT ;  /* 0x7ff000001705a812 */ /* 0x000fe400078ec0ff */
[----:B------:R-:W-:-:S03]  /*2500*/  DMUL R28, R30, R22 ;  /* 0x000000161e1c7228 */ /* 0x000fc60000000000 */
[----:B------:R-:W-:-:S05]  /*2510*/  VIADD R7, R5, 0xffffffff ;  /* 0xffffffff05077836 */ /* 0x000fca0000000000 */
[----:B------:R-:W-:Y:S01]  /*2520*/  DFMA R24, R28, -R18, R22 ;  /* 0x800000121c18722b */ /* 0x000fe20000000016 */
[----:B------:R-:W-:Y:S01]  /*2530*/  ISETP.GT.U32.AND P0, PT, R7, 0x7feffffe, PT ;  /* 0x7feffffe0700780c */ /* 0x000fe20003f04070 */
[----:B------:R-:W-:-:S05]  /*2540*/  VIADD R7, R6, 0xffffffff ;  /* 0xffffffff06077836 */ /* 0x000fca0000000000 */
[----:B------:R-:W-:Y:S01]  /*2550*/  ISETP.GT.U32.OR P0, PT, R7, 0x7feffffe, P0 ;  /* 0x7feffffe0700780c */ /* 0x000fe20000704470 */
[----:B------:R-:W-:-:S12]  /*2560*/  DFMA R24, R30, R24, R28 ;  /* 0x000000181e18722b */ /* 0x000fd8000000001c */
[----:B------:R-:W-:Y:S05]  /*2570*/  @P0 BRA `(.L_x_79) ;  /* 0x00000000006c0947 */ /* 0x000fea0003800000 */
[----:B------:R-:W-:-:S04]  /*2580*/  LOP3.LUT R6, R21, 0x7ff00000, RZ, 0xc0, !PT ;  /* 0x7ff0000015067812 */ /* 0x000fc800078ec0ff */
[CC--:B------:R-:W-:Y:S02]  /*2590*/  VIADDMNMX R5, R3.reuse, -R6.reuse, 0xb9600000, !PT ;  /* 0xb960000003057446 */ /* 0x0c0fe40007800906 */
[----:B------:R-:W-:Y:S01]  /*25a0*/  ISETP.GE.U32.AND P0, PT, R3, R6, PT ;  /* 0x000000060300720c */ /* 0x000fe20003f06070 */
[----:B------:R-:W-:Y:S01]  /*25b0*/  IMAD.MOV.U32 R6, RZ, RZ, RZ ;  /* 0x000000ffff067224 */ /* 0x000fe200078e00ff */
[----:B------:R-:W-:Y:S02]  /*25c0*/  VIMNMX R5, PT, PT, R5, 0x46a00000, PT ;  /* 0x46a0000005057848 */ /* 0x000fe40003fe0100 */
[----:B------:R-:W-:-:S04]  /*25d0*/  SEL R4, R4, 0x63400000, !P0 ;  /* 0x6340000004047807 */ /* 0x000fc80004000000 */
[----:B------:R-:W-:-:S05]  /*25e0*/  IADD3 R4, PT, PT, -R4, R5, RZ ;  /* 0x0000000504047210 */ /* 0x000fca0007ffe1ff */
[----:B------:R-:W-:-:S06]  /*25f0*/  VIADD R7, R4, 0x7fe00000 ;  /* 0x7fe0000004077836 */ /* 0x000fcc0000000000 */
[----:B------:R-:W-:-:S10]  /*2600*/  DMUL R28, R24, R6 ;  /* 0x00000006181c7228 */ /* 0x000fd40000000000 */
[----:B------:R-:W-:-:S13]  /*2610*/  FSETP.GTU.AND P0, PT, |R29|, 1.469367938527859385e-39, PT ;  /* 0x001000001d00780b */ /* 0x000fda0003f0c200 */
[----:B------:R-:W-:Y:S05]  /*2620*/  @P0 BRA `(.L_x_80) ;  /* 0x0000000000940947 */ /* 0x000fea0003800000 */
[----:B------:R-:W-:-:S06]  /*2630*/  DFMA R18, R24, -R18, R22 ;  /* 0x800000121812722b */ /* 0x000fcc0000000016 */
[----:B------:R-:W-:-:S04]  /*2640*/  MOV R18, RZ ;  /* 0x000000ff00127202 */ /* 0x000fc80000000f00 */
        /* <DEDUP_REMOVED lines=12> */
[----:B------:R-:W-:Y:S01]  /*2710*/  FSEL R29, R3, R29, !P0 ;  /* 0x0000001d031d7208 */ /* 0x000fe20004000000 */
[----:B------:R-:W-:Y:S06]  /*2720*/  BRA `(.L_x_80) ;  /* 0x0000000000547947 */ /* 0x000fec0003800000 */
.L_x_79:
        /* <DEDUP_REMOVED lines=12> */
[----:B------:R-:W-:Y:S01]  /*27f0*/  @!P0 IMAD.MOV.U32 R28, RZ, RZ, RZ ;  /* 0x000000ffff1c8224 */ /* 0x000fe200078e00ff */
[----:B------:R-:W-:-:S03]  /*2800*/  @P0 MOV R28, RZ ;  /* 0x000000ff001c0202 */ /* 0x000fc60000000f00 */
[----:B------:R-:W-:Y:S01]  /*2810*/  @P0 IMAD.MOV.U32 R29, RZ, RZ, R3 ;  /* 0x000000ffff1d0224 */ /* 0x000fe200078e0003 */
[----:B------:R-:W-:Y:S06]  /*2820*/  BRA `(.L_x_80) ;  /* 0x0000000000147947 */ /* 0x000fec0003800000 */
.L_x_82:
[----:B------:R-:W-:Y:S01]  /*2830*/  LOP3.LUT R29, R21, 0x80000, RZ, 0xfc, !PT ;  /* 0x00080000151d7812 */ /* 0x000fe200078efcff */
[----:B------:R-:W-:Y:S01]  /*2840*/  IMAD.MOV.U32 R28, RZ, RZ, R20 ;  /* 0x000000ffff1c7224 */ /* 0x000fe200078e0014 */
[----:B------:R-:W-:Y:S06]  /*2850*/  BRA `(.L_x_80) ;  /* 0x0000000000087947 */ /* 0x000fec0003800000 */
.L_x_81:
[----:B------:R-:W-:Y:S02]  /*2860*/  LOP3.LUT R29, R27, 0x80000, RZ, 0xfc, !PT ;  /* 0x000800001b1d7812 */ /* 0x000fe400078efcff */
[----:B------:R-:W-:-:S07]  /*2870*/  MOV R28, R26 ;  /* 0x0000001a001c7202 */ /* 0x000fce0000000f00 */
.L_x_80:
[----:B------:R-:W-:Y:S05]  /*2880*/  BSYNC.RECONVERGENT B0 ;  /* 0x0000000000007941 */ /* 0x000fea0003800200 */
.L_x_78:
[----:B------:R-:W-:Y:S02]  /*2890*/  HFMA2 R3, -RZ, RZ, 0, 0 ;  /* 0x00000000ff037431 */ /* 0x000fe400000001ff */
[----:B------:R-:W-:Y:S02]  /*28a0*/  IMAD.MOV.U32 R4, RZ, RZ, R28 ;  /* 0x000000ffff047224 */ /* 0x000fe400078e001c */
[----:B------:R-:W-:Y:S01]  /*28b0*/  IMAD.MOV.U32 R5, RZ, RZ, R29 ;  /* 0x000000ffff057224 */ /* 0x000fe200078e001d */
[----:B------:R-:W-:Y:S06]  /*28c0*/  RET.REL.NODEC R2 `(_Z18surface_coordinatePdS_S_S_S_S_PKdS1_S1_iii) ;  /* 0xffffffd402cc7950 */ /* 0x000fec0003c3ffff */
        .weak           $__internal_3_$__cuda_sm20_dsqrt_rn_f64_mediumpath_v1
        .type           $__internal_3_$__cuda_sm20_dsqrt_rn_f64_mediumpath_v1,@function
        .size           $__internal_3_$__cuda_sm20_dsqrt_rn_f64_mediumpath_v1,(.L_x_140 - $__internal_3_$__cuda_sm20_dsqrt_rn_f64_mediumpath_v1)
$__internal_3_$__cuda_sm20_dsqrt_rn_f64_mediumpath_v1:
[----:B------:R-:W-:Y:S01]  /*28d0*/  ISETP.GE.U32.AND P0, PT, R2, -0x3400000, PT ;  /* 0xfcc000000200780c */ /* 0x000fe20003f06070 */
[----:B------:R-:W-:Y:S01]  /*28e0*/  BSSY.RECONVERGENT B1, `(.L_x_83) ;  /* 0x0000025000017945 */ /* 0x000fe20003800200 */
[----:B------:R-:W-:Y:S02]  /*28f0*/  IMAD.MOV.U32 R2, RZ, RZ, R6 ;  /* 0x000000ffff027224 */ /* 0x000fe400078e0006 */
[----:B------:R-:W-:-:S09]  /*2900*/  IMAD.MOV.U32 R19, RZ, RZ, R7 ;  /* 0x000000ffff137224 */ /* 0x000fd200078e0007 */
[----:B------:R-:W-:Y:S05]  /*2910*/  @!P0 BRA `(.L_x_84) ;  /* 0x0000000000208947 */ /* 0x000fea0003800000 */
[----:B------:R-:W-:-:S10]  /*2920*/  DFMA.RM R2, R2, R18, R4 ;  /* 0x000000120202722b */ /* 0x000fd40000004004 */
[----:B------:R-:W-:-:S04]  /*2930*/  IADD3 R4, P0, PT, R2, 0x1, RZ ;  /* 0x0000000102047810 */ /* 0x000fc80007f1e0ff */
[----:B------:R-:W-:-:S06]  /*2940*/  IADD3.X R5, PT, PT, RZ, R3, RZ, P0, !PT ;  /* 0x00000003ff057210 */ /* 0x000fcc00007fe4ff */
[----:B------:R-:W-:-:S08]  /*2950*/  DFMA.RP R16, -R2, R4, R16 ;  /* 0x000000040210722b */ /* 0x000fd00000008110 */
[----:B------:R-:W-:-:S06]  /*2960*/  DSETP.GT.AND P0, PT, R16, RZ, PT ;  /* 0x000000ff1000722a */ /* 0x000fcc0003f04000 */
[----:B------:R-:W-:Y:S02]  /*2970*/  FSEL R2, R4, R2, P0 ;  /* 0x0000000204027208 */ /* 0x000fe40000000000 */
[----:B------:R-:W-:Y:S01]  /*2980*/  FSEL R3, R5, R3, P0 ;  /* 0x0000000305037208 */ /* 0x000fe20000000000 */
[----:B------:R-:W-:Y:S06]  /*2990*/  BRA `(.L_x_85) ;  /* 0x0000000000647947 */ /* 0x000fec0003800000 */
.L_x_84:
        /* <DEDUP_REMOVED lines=9> */
[----:B------:R-:W-:Y:S01]  /*2a30*/  MOV R2, RZ ;  /* 0x000000ff00027202 */ /* 0x000fe20000000f00 */
[----:B------:R-:W-:Y:S02]  /*2a40*/  IMAD.MOV.U32 R6, RZ, RZ, 0x0 ;  /* 0x00000000ff067424 */ /* 0x000fe400078e00ff */
[----:B------:R-:W-:Y:S02]  /*2a50*/  IMAD.MOV.U32 R7, RZ, RZ, 0x3fd80000 ;  /* 0x3fd80000ff077424 */ /* 0x000fe400078e00ff */
[----:B------:R-:W0:Y:S02]  /*2a60*/  MUFU.RSQ64H R3, R17 ;  /* 0x0000001100037308 */ /* 0x000e240000001c00 */
[----:B0-----:R-:W-:-:S08]  /*2a70*/  DMUL R4, R2, R2 ;  /* 0x0000000202047228 */ /* 0x001fd00000000000 */
[----:B------:R-:W-:-:S08]  /*2a80*/  DFMA R4, R16, -R4, 1 ;  /* 0x3ff000001004742b */ /* 0x000fd00000000804 */
[----:B------:R-:W-:Y:S02]  /*2a90*/  DFMA R6, R4, R6, 0.5 ;  /* 0x3fe000000406742b */ /* 0x000fe40000000006 */
[----:B------:R-:W-:-:S08]  /*2aa0*/  DMUL R4, R2, R4 ;  /* 0x0000000402047228 */ /* 0x000fd00000000000 */
[----:B------:R-:W-:-:S08]  /*2ab0*/  DFMA R4, R6, R4, R2 ;  /* 0x000000040604722b */ /* 0x000fd00000000002 */
[----:B------:R-:W-:Y:S02]  /*2ac0*/  DMUL R2, R16, R4 ;  /* 0x0000000410027228 */ /* 0x000fe40000000000 */
[----:B------:R-:W-:-:S06]  /*2ad0*/  IADD3 R5, PT, PT, R5, -0x100000, RZ ;  /* 0xfff0000005057810 */ /* 0x000fcc0007ffe0ff */
[----:B------:R-:W-:-:S08]  /*2ae0*/  DFMA R6, R2, -R2, R16 ;  /* 0x800000020206722b */ /* 0x000fd00000000010 */
[----:B------:R-:W-:-:S10]  /*2af0*/  DFMA R2, R4, R6, R2 ;  /* 0x000000060402722b */ /* 0x000fd40000000002 */
[----:B------:R-:W-:Y:S01]  /*2b00*/  VIADD R3, R3, 0xfcb00000 ;  /* 0xfcb0000003037836 */ /* 0x000fe20000000000 */
[----:B------:R-:W-:Y:S06]  /*2b10*/  BRA `(.L_x_85) ;  /* 0x0000000000047947 */ /* 0x000fec0003800000 */
.L_x_86:
[----:B------:R-:W-:-:S11]  /*2b20*/  DADD R2, R16, R16 ;  /* 0x0000000010027229 */ /* 0x000fd60000000010 */
.L_x_85:
[----:B------:R-:W-:Y:S05]  /*2b30*/  BSYNC.RECONVERGENT B1 ;  /* 0x0000000000017941 */ /* 0x000fea0003800200 */
.L_x_83:
[----:B------:R-:W-:Y:S01]  /*2b40*/  IMAD.MOV.U32 R21, RZ, RZ, 0x0 ;  /* 0x00000000ff157424 */ /* 0x000fe200078e00ff */
[----:B------:R-:W-:Y:S01]  /*2b50*/  MOV R17, R3 ;  /* 0x0000000300117202 */ /* 0x000fe20000000f00 */
[----:B------:R-:W-:Y:S02]  /*2b60*/  IMAD.MOV.U32 R16, RZ, RZ, R2 ;  /* 0x000000ffff107224 */ /* 0x000fe400078e0002 */
[----:B------:R-:W-:Y:S05]  /*2b70*/  RET.REL.NODEC R20 `(_Z18surface_coordinatePdS_S_S_S_S_PKdS1_S1_iii) ;  /* 0xffffffd414207950 */ /* 0x000fea0003c3ffff */
.L_x_87:
        /* <DEDUP_REMOVED lines=16> */
.L_x_140:


//--------------------- .text._Z23surface_redistance_stepPdPKdS1_S1_S1_S1_S1_S1_S1_S1_S1_S1_S1_S1_S1_S1_S1_S1_S1_iiidddi --------------------------
	.section	.text._Z23surface_redistance_stepPdPKdS1_S1_S1_S1_S1_S1_S1_S1_S1_S1_S1_S1_S1_S1_S1_S1_S1_iiidddi,"ax",@progbits
	.align	128
        .global         _Z23surface_redistance_stepPdPKdS1_S1_S1_S1_S1_S1_S1_S1_S1_S1_S1_S1_S1_S1_S1_S1_S1_iiidddi
        .type           _Z23surface_redistance_stepPdPKdS1_S1_S1_S1_S1_S1_S1_S1_S1_S1_S1_S1_S1_S1_S1_S1_S1_iiidddi,@function
        .size           _Z23surface_redistance_stepPdPKdS1_S1_S1_S1_S1_S1_S1_S1_S1_S1_S1_S1_S1_S1_S1_S1_S1_iiidddi,(.L_x_143 - _Z23surface_redistance_stepPdPKdS1_S1_S1_S1_S1_S1_S1_S1_S1_S1_S1_S1_S1_S1_S1_S1_S1_iiidddi)
        .other          _Z23surface_redistance_stepPdPKdS1_S1_S1_S1_S1_S1_S1_S1_S1_S1_S1_S1_S1_S1_S1_S1_S1_iiidddi,@"STO_CUDA_ENTRY STV_DEFAULT"
_Z23surface_redistance_stepPdPKdS1_S1_S1_S1_S1_S1_S1_S1_S1_S1_S1_S1_S1_S1_S1_S1_S1_iiidddi:
.text._Z23surface_redistance_stepPdPKdS1_S1_S1_S1_S1_S1_S1_S1_S1_S1_S1_S1_S1_S1_S1_S1_S1_iiidddi:
        /* <DEDUP_REMOVED lines=25> */
[----:B------:R-:W-:Y:S02]  /*0190*/  IMAD.MOV.U32 R16, RZ, RZ, RZ ;  /* 0x000000ffff107224 */ /* 0x000fe400078e00ff */
[----:B------:R-:W-:Y:S02]  /*01a0*/  VIADD R14, R0, 0xffffffff ;  /* 0xffffffff000e7836 */ /* 0x000fe40000000000 */
[----:B------:R-:W2:Y:S01]  /*01b0*/  I2F.F64.U32 R2, UR5 ;  /* 0x0000000500027d12 */ /* 0x000ea20008201800 */
[----:B0-----:R-:W-:Y:S01]  /*01c0*/  DSETP.MAX.AND P0, P1, RZ, R4, PT ;  /* 0x00000004ff00722a */ /* 0x001fe2000390f000 */
[----:B------:R-:W-:-:S02]  /*01d0*/  IMAD.MOV.U32 R9, RZ, RZ, R5 ;  /* 0x000000ffff097224 */ /* 0x000fc400078e0005 */
[----:B------:R-:W-:Y:S02]  /*01e0*/  IMAD.MOV.U32 R7, RZ, RZ, R4 ;  /* 0x000000ffff077224 */ /* 0x000fe400078e0004 */
[----:B------:R-:W-:Y:S01]  /*01f0*/  IMAD.MOV.U32 R4, RZ, RZ, RZ ;  /* 0x000000ffff047224 */ /* 0x000fe200078e00ff */
[----:B------:R-:W-:-:S04]  /*0200*/  FSEL R11, R6, R9, P0 ;  /* 0x00000009060b7208 */ /* 0x000fc80000000000 */
[----:B------:R-:W-:Y:S02]  /*0210*/  SEL R4, R4, R7, P0 ;  /* 0x0000000704047207 */ /* 0x000fe40000000000 */
[----:B------:R-:W0:Y:S02]  /*0220*/  I2F.F64 R6, R25 ;  /* 0x0000001900067312 */ /* 0x000e240000201c00 */
[----:B------:R-:W-:-:S05]  /*0230*/  @P1 LOP3.LUT R11, R9, 0x80000, RZ, 0xfc, !PT ;  /* 0x00080000090b1812 */ /* 0x000fca00078efcff */
[----:B------:R-:W-:Y:S01]  /*0240*/  IMAD.MOV.U32 R5, RZ, RZ, R11 ;  /* 0x000000ffff057224 */ /* 0x000fe200078e000b */
[----:B------:R-:W3:Y:S05]  /*0250*/  I2F.F64.U32 R8, R22 ;  /* 0x0000001600087312 */ /* 0x000eea0000201800 */
[----:B--2---:R-:W-:Y:S01]  /*0260*/  DSETP.GT.AND P0, PT, R4, R2, PT ;  /* 0x000000020400722a */ /* 0x004fe20003f04000 */
[----:B0-----:R-:W-:Y:S02]  /*0270*/  IMAD.MOV.U32 R27, RZ, RZ, R7 ;  /* 0x000000ffff1b7224 */ /* 0x001fe400078e0007 */
[----:B------:R-:W0:Y:S03]  /*0280*/  I2F.F64.U32 R10, R10 ;  /* 0x0000000a000a7312 */ /* 0x000e260000201800 */
[----:B------:R-:W-:-:S02]  /*0290*/  FSEL R12, R2, R4, P0 ;  /* 0x00000004020c7208 */ /* 0x000fc40000000000 */
[----:B------:R-:W-:Y:S01]  /*02a0*/  FSEL R13, R3, R5, P0 ;  /* 0x00000005030d7208 */ /* 0x000fe20000000000 */
[----:B---3--:R-:W-:Y:S01]  /*02b0*/  DSETP.MAX.AND P0, P1, RZ, R8, PT ;  /* 0x00000008ff00722a */ /* 0x008fe2000390f000 */
[----:B------:R-:W-:Y:S01]  /*02c0*/  IMAD.MOV.U32 R17, RZ, RZ, R9 ;  /* 0x000000ffff117224 */ /* 0x000fe200078e0009 */
[----:B------:R-:W2:Y:S01]  /*02d0*/  I2F.F64.U32 R4, UR4 ;  /* 0x0000000400047d12 */ /* 0x000ea20008201800 */
[----:B------:R-:W-:Y:S01]  /*02e0*/  IMAD.MOV.U32 R15, RZ, RZ, R8 ;  /* 0x000000ffff0f7224 */ /* 0x000fe200078e0008 */
[----:B------:R-:W-:Y:S01]  /*02f0*/  UIADD3 UR4, UPT, UPT, UR8, -0x1, URZ ;  /* 0xffffffff08047890 */ /* 0x000fe2000fffe0ff */
[----:B------:R-:W-:Y:S02]  /*0300*/  VIADD R9, R0, 0x2 ;  /* 0x0000000200097836 */ /* 0x000fe40000000000 */
[----:B------:R-:W-:Y:S01]  /*0310*/  IMAD.MOV.U32 R8, RZ, RZ, RZ ;  /* 0x000000ffff087224 */ /* 0x000fe200078e00ff */
[----:B0-----:R-:W-:Y:S01]  /*0320*/  DSETP.MAX.AND P2, P3, RZ, R10, PT ;  /* 0x0000000aff00722a */ /* 0x001fe20003b4f000 */
[----:B------:R-:W-:Y:S01]  /*0330*/  IMAD.MOV.U32 R18, RZ, RZ, R10 ;  /* 0x000000ffff127224 */ /* 0x000fe200078e000a */
[----:B------:R-:W-:Y:S01]  /*0340*/  F2I.F64.TRUNC R23, R12 ;  /* 0x0000000c00177311 */ /* 0x000fe2000030d100 */
[----:B------:R-:W-:Y:S01]  /*0350*/  IMAD.MOV.U32 R10, RZ, RZ, RZ ;  /* 0x000000ffff0a7224 */ /* 0x000fe200078e00ff */
[----:B------:R-:W-:Y:S01]  /*0360*/  SEL R8, R8, R15, P0 ;  /* 0x0000000f08087207 */ /* 0x000fe20000000000 */
[----:B------:R-:W-:-:S02]  /*0370*/  IMAD.MOV.U32 R19, RZ, RZ, R11 ;  /* 0x000000ffff137224 */ /* 0x000fc400078e000b */
[----:B------:R-:W-:Y:S01]  /*0380*/  IMAD.MOV.U32 R15, RZ, RZ, RZ ;  /* 0x000000ffff0f7224 */ /* 0x000fe200078e00ff */
[----:B------:R-:W-:Y:S02]  /*0390*/  FSEL R11, R10, R17, P0 ;  /* 0x000000110a0b7208 */ /* 0x000fe40000000000 */
[----:B------:R-:W-:Y:S01]  /*03a0*/  @P1 LOP3.LUT R11, R17, 0x80000, RZ, 0xfc, !PT ;  /* 0x00080000110b1812 */ /* 0x000fe200078efcff */
[----:B------:R0:W3:Y:S01]  /*03b0*/  I2F.F64.U32 R12, R9 ;  /* 0x00000009000c7312 */ /* 0x0000e20000201800 */
[----:B------:R-:W-:Y:S01]  /*03c0*/  FSEL R21, R16, R19, P2 ;  /* 0x0000001310157208 */ /* 0x000fe20001000000 */
[----:B------:R-:W-:Y:S01]  /*03d0*/  VIADD R16, R0, 0xfffffffe ;  /* 0xfffffffe00107836 */ /* 0x000fe20000000000 */
[----:B------:R-:W-:Y:S01]  /*03e0*/  SEL R10, R15, R18, P2 ;  /* 0x000000120f0a7207 */ /* 0x000fe20001000000 */
[----:B------:R-:W-:Y:S01]  /*03f0*/  DSETP.MAX.AND P0, P1, RZ, R6, PT ;  /* 0x00000006ff00722a */ /* 0x000fe2000390f000 */
[----:B------:R-:W-:Y:S01]  /*0400*/  @P3 LOP3.LUT R21, R19, 0x80000, RZ, 0xfc, !PT ;  /* 0x0008000013153812 */ /* 0x000fe200078efcff */
[----:B------:R-:W-:-:S02]  /*0410*/  IMAD.MOV.U32 R19, RZ, RZ, R6 ;  /* 0x000000ffff137224 */ /* 0x000fc400078e0006 */
[----:B0-----:R-:W-:Y:S01]  /*0420*/  IMAD.MOV.U32 R9, RZ, RZ, R11 ;  /* 0x000000ffff097224 */ /* 0x001fe200078e000b */
[----:B------:R-:W0:Y:S01]  /*0430*/  I2F.F64 R14, R14 ;  /* 0x0000000e000e7312 */ /* 0x000e220000201c00 */
[----:B------:R-:W-:Y:S02]  /*0440*/  IMAD.MOV.U32 R11, RZ, RZ, R21 ;  /* 0x000000ffff0b7224 */ /* 0x000fe400078e0015 */
[----:B------:R-:W-:Y:S02]  /*0450*/  IMAD.MOV.U32 R6, RZ, RZ, RZ ;  /* 0x000000ffff067224 */ /* 0x000fe400078e00ff */
[----:B--2---:R-:W-:Y:S01]  /*0460*/  DSETP.GT.AND P2, PT, R8, R4, PT ;  /* 0x000000040800722a */ /* 0x004fe20003f44000 */
[----:B---3--:R-:W-:Y:S01]  /*0470*/  IMAD.MOV.U32 R7, RZ, RZ, R12 ;  /* 0x000000ffff077224 */ /* 0x008fe200078e000c */
[----:B------:R-:W-:Y:S01]  /*0480*/  DSETP.GT.AND P3, PT, R10, R2, PT ;  /* 0x000000020a00722a */ /* 0x000fe20003f64000 */
[----:B------:R-:W2:Y:S03]  /*0490*/  I2F.F64 R16, R16 ;  /* 0x0000001000107312 */ /* 0x000ea60000201c00 */
[----:B------:R-:W-:-:S02]  /*04a0*/  FSEL R8, R4, R8, P2 ;  /* 0x0000000804087208 */ /* 0x000fc40001000000 */
[----:B------:R-:W-:Y:S01]  /*04b0*/  FSEL R9, R5, R9, P2 ;  /* 0x0000000905097208 */ /* 0x000fe20001000000 */
[----:B------:R-:W-:Y:S01]  /*04c0*/  DSETP.MAX.AND P2, P6, RZ, R12, PT ;  /* 0x0000000cff00722a */ /* 0x000fe20003e4f000 */
[----:B------:R-:W-:Y:S01]  /*04d0*/  FSEL R10, R2, R10, P3 ;  /* 0x0000000a020a7208 */ /* 0x000fe20001800000 */
[----:B0-----:R-:W-:Y:S01]  /*04e0*/  DSETP.MAX.AND P4, P5, RZ, R14, PT ;  /* 0x0000000eff00722a */ /* 0x001fe20003d8f000 */
[----:B------:R0:W-:Y:S01]  /*04f0*/  F2I.F64.TRUNC R0, R8 ;  /* 0x0000000800007311 */ /* 0x0001e2000030d100 */
[----:B------:R-:W-:Y:S01]  /*0500*/  FSEL R11, R3, R11, P3 ;  /* 0x0000000b030b7208 */ /* 0x000fe20001800000 */
[----:B------:R-:W-:Y:S01]  /*0510*/  IMAD.MOV.U32 R31, RZ, RZ, R14 ;  /* 0x000000ffff1f7224 */ /* 0x000fe200078e000e */
[C---:B------:R-:W-:Y:S02]  /*0520*/  FSEL R29, R6.reuse, R13, P2 ;  /* 0x0000000d061d7208 */ /* 0x040fe40001000000 */
[----:B------:R-:W-:Y:S01]  /*0530*/  SEL R6, R6, R7, P2 ;  /* 0x0000000706067207 */ /* 0x000fe20001000000 */
[----:B------:R-:W-:Y:S01]  /*0540*/  IMAD.MOV.U32 R7, RZ, RZ, RZ ;  /* 0x000000ffff077224 */ /* 0x000fe200078e00ff */
[----:B--2---:R-:W-:Y:S01]  /*0550*/  DSETP.MAX.AND P3, P2, RZ, R16, PT ;  /* 0x00000010ff00722a */ /* 0x004fe20003a6f000 */
[----:B------:R2:W3:Y:S01]  /*0560*/  F2I.F64.TRUNC R21, R10 ;  /* 0x0000000a00157311 */ /* 0x0004e2000030d100 */
[----:B------:R-:W-:-:S02]  /*0570*/  IMAD.MOV.U32 R33, RZ, RZ, R16 ;  /* 0x000000ffff217224 */ /* 0x000fc400078e0010 */
[----:B------:R-:W-:Y:S01]  /*0580*/  @P6 LOP3.LUT R29, R13, 0x80000, RZ, 0xfc, !PT ;  /* 0x000800000d1d6812 */ /* 0x000fe200078efcff */
[----:B0-----:R-:W-:Y:S01]  /*0590*/  IMAD.MOV.U32 R8, RZ, RZ, RZ ;  /* 0x000000ffff087224 */ /* 0x001fe200078e00ff */
[----:B------:R-:W-:Y:S02]  /*05a0*/  FSEL R9, R7, R15, P4 ;  /* 0x0000000f07097208 */ /* 0x000fe40002000000 */
[----:B------:R-:W-:Y:S01]  /*05b0*/  @P5 LOP3.LUT R9, R15, 0x80000, RZ, 0xfc, !PT ;  /* 0x000800000f095812 */ /* 0x000fe200078efcff */
[----:B------:R-:W-:Y:S01]  /*05c0*/  IMAD.MOV.U32 R7, RZ, RZ, R29 ;  /* 0x000000ffff077224 */ /* 0x000fe200078e001d */
[----:B------:R-:W-:Y:S01]  /*05d0*/  SEL R8, R8, R31, P4 ;  /* 0x0000001f08087207 */ /* 0x000fe20002000000 */
[----:B--2---:R-:W-:Y:S01]  /*05e0*/  IMAD.MOV.U32 R10, RZ, RZ, RZ ;  /* 0x000000ffff0a7224 */ /* 0x004fe200078e00ff */
[----:B------:R-:W0:Y:S01]  /*05f0*/  I2F.F64 R28, UR4 ;  /* 0x00000004001c7d12 */ /* 0x000e220008201c00 */
[----:B------:R-:W2:Y:S02]  /*0600*/  LDCU.64 UR4, c[0x0][0x358] ;  /* 0x00006b00ff0477ac */ /* 0x000ea40008000a00 */
[--C-:B------:R-:W-:Y:S01]  /*0610*/  DSETP.GT.AND P4, PT, R6, R2.reuse, PT ;  /* 0x000000020600722a */ /* 0x100fe20003f84000 */
[C---:B------:R-:W-:Y:S01]  /*0620*/  FSEL R11, R10.reuse, R17, P3 ;  /* 0x000000110a0b7208 */ /* 0x040fe20001800000 */
[----:B------:R-:W-:Y:S01]  /*0630*/  DSETP.GT.AND P5, PT, R8, R2, PT ;  /* 0x000000020800722a */ /* 0x000fe20003fa4000 */
[----:B------:R-:W-:Y:S01]  /*0640*/  SEL R10, R10, R33, P3 ;  /* 0x000000210a0a7207 */ /* 0x000fe20001800000 */
[----:B---3--:R-:W-:Y:S01]  /*0650*/  IMAD R21, R0, UR9, R21 ;  /* 0x0000000900157c24 */ /* 0x008fe2000f8e0215 */
[----:B------:R-:W-:Y:S01]  /*0660*/  @P2 LOP3.LUT R11, R17, 0x80000, RZ, 0xfc, !PT ;  /* 0x00080000110b2812 */ /* 0x000fe200078efcff */
[----:B------:R-:W3:Y:S01]  /*0670*/  LDC.64 R32, c[0x0][0x3e8] ;  /* 0x0000fa00ff207b82 */ /* 0x000ee20000000a00 */
[----:B------:R-:W-:Y:S01]  /*0680*/  FSEL R12, R2, R6, P4 ;  /* 0x00000006020c7208 */ /* 0x000fe20002000000 */
[----:B------:R-:W-:Y:S01]  /*0690*/  IMAD.MOV.U32 R6, RZ, RZ, RZ ;  /* 0x000000ffff067224 */ /* 0x000fe200078e00ff */
[----:B------:R-:W-:-:S02]  /*06a0*/  FSEL R13, R3, R7, P4 ;  /* 0x00000007030d7208 */ /* 0x000fc40002000000 */
[----:B------:R-:W-:Y:S01]  /*06b0*/  DSETP.GT.AND P2, PT, R10, R2, PT ;  /* 0x000000020a00722a */ /* 0x000fe20003f44000 */
[----:B------:R-:W-:Y:S02]  /*06c0*/  FSEL R15, R3, R9, P5 ;  /* 0x00000009030f7208 */ /* 0x000fe40002800000 */
[C---:B------:R-:W-:Y:S01]  /*06d0*/  FSEL R7, R6.reuse, R27, P0 ;  /* 0x0000001b06077208 */ /* 0x040fe20000000000 */
[----:B------:R-:W4:Y:S01]  /*06e0*/  F2I.F64.TRUNC R13, R12 ;  /* 0x0000000c000d7311 */ /* 0x000f22000030d100 */
[----:B------:R-:W-:Y:S02]  /*06f0*/  SEL R6, R6, R19, P0 ;  /* 0x0000001306067207 */ /* 0x000fe40000000000 */
[----:B------:R-:W-:Y:S01]  /*0700*/  @P1 LOP3.LUT R7, R27, 0x80000, RZ, 0xfc, !PT ;  /* 0x000800001b071812 */ /* 0x000fe200078efcff */
[----:B------:R-:W1:Y:S01]  /*0710*/  LDC.64 R18, c[0x0][0x3f0] ;  /* 0x0000fc00ff127b82 */ /* 0x000e620000000a00 */
[----:B------:R-:W-:Y:S01]  /*0720*/  FSEL R11, R3, R11, P2 ;  /* 0x0000000b030b7208 */ /* 0x000fe20001000000 */
[----:B------:R-:W-:Y:S01]  /*0730*/  IMAD R27, R0, UR9, R23 ;  /* 0x00000009001b7c24 */ /* 0x000fe2000f8e0217 */
[----:B------:R-:W-:-:S02]  /*0740*/  FSEL R14, R2, R8, P5 ;  /* 0x00000008020e7208 */ /* 0x000fc40002800000 */
[----:B0-----:R-:W-:Y:S01]  /*0750*/  DSETP.GT.AND P0, PT, R6, R28, PT ;  /* 0x0000001c0600722a */ /* 0x001fe20003f04000 */
[----:B------:R-:W-:Y:S01]  /*0760*/  FSEL R10, R2, R10, P2 ;  /* 0x0000000a020a7208 */ /* 0x000fe20001000000 */
[----:B------:R-:W0:Y:S01]  /*0770*/  F2I.F64.TRUNC R15, R14 ;  /* 0x0000000e000f7311 */ /* 0x000e22000030d100 */
[----:B------:R-:W2:Y:S03]  /*0780*/  LDC.64 R2, c[0x0][0x388] ;  /* 0x0000e200ff027b82 */ /* 0x000ea60000000a00 */
[----:B------:R-:W-:Y:S01]  /*0790*/  FSEL R8, R28, R6, P0 ;  /* 0x000000061c087208 */ /* 0x000fe20000000000 */
[C---:B----4-:R-:W-:Y:S01]  /*07a0*/  IMAD R13, R0.reuse, UR9, R13 ;  /* 0x00000009000d7c24 */ /* 0x050fe2000f8e020d */
[----:B------:R-:W-:Y:S02]  /*07b0*/  FSEL R9, R29, R7, P0 ;  /* 0x000000071d097208 */ /* 0x000fe40000000000 */
[----:B------:R-:W4:Y:S01]  /*07c0*/  F2I.F64.TRUNC R11, R10 ;  /* 0x0000000a000b7311 */ /* 0x000f22000030d100 */
[----:B0-----:R-:W-:-:S07]  /*07d0*/  IMAD R15, R0, UR9, R15 ;  /* 0x00000009000f7c24 */ /* 0x001fce000f8e020f */
[----:B------:R-:W0:Y:S01]  /*07e0*/  F2I.F64.TRUNC R24, R8 ;  /* 0x0000000800187311 */ /* 0x000e22000030d100 */
[----:B----4-:R-:W-:Y:S02]  /*07f0*/  IMAD R11, R0, UR9, R11 ;  /* 0x00000009000b7c24 */ /* 0x010fe4000f8e020b */
[--C-:B0-----:R-:W-:Y:S02]  /*0800*/  IMAD R21, R21, UR8, R24.reuse ;  /* 0x0000000815157c24 */ /* 0x101fe4000f8e0218 */
[--C-:B------:R-:W-:Y:S02]  /*0810*/  IMAD R6, R27, UR8, R24.reuse ;  /* 0x000000081b067c24 */ /* 0x100fe4000f8e0218 */
[--C-:B------:R-:W-:Y:S02]  /*0820*/  IMAD R13, R13, UR8, R24.reuse ;  /* 0x000000080d0d7c24 */ /* 0x100fe4000f8e0218 */
[--C-:B------:R-:W-:Y:S02]  /*0830*/  IMAD R15, R15, UR8, R24.reuse ;  /* 0x000000080f0f7c24 */ /* 0x100fe4000f8e0218 */
[----:B------:R-:W-:-:S02]  /*0840*/  IMAD R37, R11, UR8, R24 ;  /* 0x000000080b257c24 */ /* 0x000fc4000f8e0218 */
[----:B--2---:R-:W-:-:S04]  /*0850*/  IMAD.WIDE R34, R21, 0x8, R2 ;  /* 0x0000000815227825 */ /* 0x004fc800078e0202 */
[C---:B---3--:R-:W-:Y:S02]  /*0860*/  IMAD.WIDE R32, R6.reuse, 0x8, R32 ;  /* 0x0000000806207825 */ /* 0x048fe400078e0220 */
        /* <DEDUP_REMOVED lines=11> */
[----:B------:R0:W5:Y:S01]  /*0920*/  LDG.E.64 R2, desc[UR4][R10.64] ;  /* 0x000000040a027981 */ /* 0x000162000c1e1b00 */
[----:B------:R-:W-:Y:S01]  /*0930*/  DADD R8, -RZ, |UR6| ;  /* 0x40000006ff087e29 */ /* 0x000fe20008000100 */
[----:B------:R-:W-:-:S09]  /*0940*/  MOV R0, 0x970 ;  /* 0x0000097000007802 */ /* 0x000fd20000000f00 */
[----:B0-----:R-:W-:-:S07]  /*0950*/  IMAD.MOV.U32 R7, RZ, RZ, R9 ;  /* 0x000000ffff077224 */ /* 0x001fce00078e0009 */
[----:B-----5:R-:W-:Y:S05]  /*0960*/  CALL.REL.NOINC `($_Z23surface_redistance_stepPdPKdS1_S1_S1_S1_S1_S1_S1_S1_S1_S1_S1_S1_S1_S1_S1_S1_S1_iiidddi$__internal_accurate_pow) ;  /* 0x0000004000a87944 */ /* 0x020fea0003c00000 */
        /* <DEDUP_REMOVED lines=15> */
.L_x_88:
        /* <DEDUP_REMOVED lines=15> */
[----:B------:R-:W-:Y:S01]  /*0b50*/  FSEL R39, R31, R11, !P0 ;  /* 0x0000000b1f277208 */ /* 0x000fe20004000000 */
[----:B------:R-:W-:Y:S02]  /*0b60*/  DMUL R10, R30, R10 ;  /* 0x0000000a1e0a7228 */ /* 0x000fe40000000000 */
[----:B------:R-:W-:-:S03]  /*0b70*/  DFMA R20, R8, R20, R8 ;  /* 0x000000140814722b */ /* 0x000fc60000000008 */
[----:B------:R-:W-:-:S03]  /*0b80*/  DMUL R8, R38, 0.5 ;  /* 0x3fe0000026087828 */ /* 0x000fc60000000000 */
[----:B------:R-:W-:Y:S02]  /*0b90*/  DSETP.GEU.AND P0, PT, R10, RZ, PT ;  /* 0x000000ff0a00722a */ /* 0x000fe40003f0e000 */
[----:B------:R-:W-:-:S05]  /*0ba0*/  DFMA R38, -R14, R20, 1 ;  /* 0x3ff000000e26742b */ /* 0x000fca0000000114 */
[----:B------:R-:W-:Y:S02]  /*0bb0*/  FSEL R48, R8, RZ, P0 ;  /* 0x000000ff08307208 */ /* 0x000fe40000000000 */
[----:B------:R-:W-:Y:S01]  /*0bc0*/  FSEL R49, R9, RZ, P0 ;  /* 0x000000ff09317208 */ /* 0x000fe20000000000 */
[----:B------:R-:W-:-:S03]  /*0bd0*/  DFMA R20, R20, R38, R20 ;  /* 0x000000261414722b */ /* 0x000fc60000000014 */
[----:B------:R-:W-:-:S05]  /*0be0*/  FSETP.GEU.AND P1, PT, |R49|, 6.5827683646048100446e-37, PT ;  /* 0x036000003100780b */ /* 0x000fca0003f2e200 */
        /* <DEDUP_REMOVED lines=8> */
[----:B------:R-:W-:-:S07]  /*0c70*/  IMAD.MOV.U32 R47, RZ, RZ, R15 ;  /* 0x000000ffff2f7224 */ /* 0x000fce00078e000f */
[----:B------:R-:W-:Y:S05]  /*0c80*/  CALL.REL.NOINC `($__internal_4_$__cuda_sm20_div_rn_f64_full) ;  /* 0x0000003400b07944 */ /* 0x000fea0003c00000 */
[----:B------:R-:W-:Y:S02]  /*0c90*/  IMAD.MOV.U32 R20, RZ, RZ, R8 ;  /* 0x000000ffff147224 */ /* 0x000fe400078e0008 */
[----:B------:R-:W-:-:S07]  /*0ca0*/  IMAD.MOV.U32 R21, RZ, RZ, R9 ;  /* 0x000000ffff157224 */ /* 0x000fce00078e0009 */
.L_x_90:
[----:B------:R-:W-:Y:S05]  /*0cb0*/  BSYNC.RECONVERGENT B1 ;  /* 0x0000000000017941 */ /* 0x000fea0003800200 */
.L_x_89:
        /* <DEDUP_REMOVED lines=24> */
.L_x_92:
[----:B------:R-:W-:Y:S05]  /*0e40*/  BSYNC.RECONVERGENT B1 ;  /* 0x0000000000017941 */ /* 0x000fea0003800200 */
.L_x_91:
        /* <DEDUP_REMOVED lines=13> */
[----:B------:R-:W-:-:S05]  /*0f20*/  DMUL R10, R30, R10 ;  /* 0x0000000a1e0a7228 */ /* 0x000fca0000000000 */
[----:B------:R-:W-:Y:S02]  /*0f30*/  DMUL R30, R34, 0.5 ;  /* 0x3fe00000221e7828 */ /* 0x000fe40000000000 */
        /* <DEDUP_REMOVED lines=18> */
.L_x_94:
[----:B------:R-:W-:Y:S05]  /*1060*/  BSYNC.RECONVERGENT B1 ;  /* 0x0000000000017941 */ /* 0x000fea0003800200 */
.L_x_93:
        /* <DEDUP_REMOVED lines=24> */
.L_x_96:
[----:B------:R-:W-:Y:S05]  /*11f0*/  BSYNC.RECONVERGENT B1 ;  /* 0x0000000000017941 */ /* 0x000fea0003800200 */
.L_x_95:
[C---:B------:R-:W-:Y:S01]  /*1200*/  VIADD R10, R25.reuse, 0x1 ;  /* 0x00000001190a7836 */ /* 0x040fe20000000000 */
[----:B------:R-:W0:Y:S01]  /*1210*/  LDCU UR6, c[0x0][0x418] ;  /* 0x00008300ff0677ac */ /* 0x000e220008000800 */
[C---:B------:R-:W-:Y:S02]  /*1220*/  VIADD R16, R25.reuse, 0x2 ;  /* 0x0000000219107836 */ /* 0x040fe40000000000 */
[C---:B------:R-:W-:Y:S02]  /*1230*/  VIADD R14, R25.reuse, 0xfffffffe ;  /* 0xfffffffe190e7836 */ /* 0x040fe40000000000 */
[----:B------:R-:W1:Y:S01]  /*1240*/  I2F.F64 R10, R10 ;  /* 0x0000000a000a7312 */ /* 0x000e620000201c00 */
[----:B------:R-:W-:Y:S02]  /*1250*/  VIADD R32, R25, 0xffffffff ;  /* 0xffffffff19207836 */ /* 0x000fe40000000000 */
[----:B------:R-:W-:-:S05]  /*1260*/  IMAD.MOV.U32 R0, RZ, RZ, RZ ;  /* 0x000000ffff007224 */ /* 0x000fca00078e00ff */
[----:B------:R-:W2:Y:S01]  /*1270*/  I2F.F64 R16, R16 ;  /* 0x0000001000107312 */ /* 0x000ea20000201c00 */
[----:B-1----:R-:W-:-:S07]  /*1280*/  DSETP.MAX.AND P0, P2, RZ, R10, PT ;  /* 0x0000000aff00722a */ /* 0x002fce0003a0f000 */
[----:B------:R-:W1:Y:S01]  /*1290*/  I2F.F64 R14, R14 ;  /* 0x0000000e000e7312 */ /* 0x000e620000201c00 */
[----:B------:R-:W-:Y:S02]  /*12a0*/  IMAD.MOV.U32 R7, RZ, RZ, R10 ;  /* 0x000000ffff077224 */ /* 0x000fe400078e000a */
[----:B------:R-:W-:Y:S01]  /*12b0*/  IMAD.MOV.U32 R10, RZ, RZ, RZ ;  /* 0x000000ffff0a7224 */ /* 0x000fe200078e00ff */
[----:B--2---:R-:W-:-:S04]  /*12c0*/  DSETP.MAX.AND P3, P4, RZ, R16, PT ;  /* 0x00000010ff00722a */ /* 0x004fc80003c6f000 */
[----:B------:R-:W2:Y:S01]  /*12d0*/  I2F.F64 R32, R32 ;  /* 0x0000002000207312 */ /* 0x000ea20000201c00 */
[----:B------:R-:W-:Y:S02]  /*12e0*/  IMAD.MOV.U32 R25, RZ, RZ, R16 ;  /* 0x000000ffff197224 */ /* 0x000fe400078e0010 */
[----:B------:R-:W-:Y:S02]  /*12f0*/  IMAD.MOV.U32 R16, RZ, RZ, RZ ;  /* 0x000000ffff107224 */ /* 0x000fe400078e00ff */
[----:B------:R-:W-:Y:S01]  /*1300*/  IMAD.MOV.U32 R35, RZ, RZ, R17 ;  /* 0x000000ffff237224 */ /* 0x000fe200078e0011 */
[----:B------:R-:W-:Y:S01]  /*1310*/  FSEL R17, R0, R11, P0 ;  /* 0x0000000b00117208 */ /* 0x000fe20000000000 */
[----:B-1----:R-:W-:Y:S01]  /*1320*/  IMAD.MOV.U32 R26, RZ, RZ, R15 ;  /* 0x000000ffff1a7224 */ /* 0x002fe200078e000f */
[----:B------:R-:W-:Y:S01]  /*1330*/  SEL R16, R16, R7, P0 ;  /* 0x0000000710107207 */ /* 0x000fe20000000000 */
[----:B------:R-:W-:Y:S01]  /*1340*/  IMAD.MOV.U32 R7, RZ, RZ, RZ ;  /* 0x000000ffff077224 */ /* 0x000fe200078e00ff */
[----:B------:R-:W-:Y:S01]  /*1350*/  @P2 LOP3.LUT R17, R11, 0x80000, RZ, 0xfc, !PT ;  /* 0x000800000b112812 */ /* 0x000fe200078efcff */
[----:B------:R-:W-:Y:S01]  /*1360*/  DSETP.MAX.AND P2, P0, RZ, R14, PT ;  /* 0x0000000eff00722a */ /* 0x000fe2000384f000 */
[----:B------:R-:W-:Y:S01]  /*1370*/  SEL R10, R10, R25, P3 ;  /* 0x000000190a0a7207 */ /* 0x000fe20001800000 */
[----:B------:R-:W-:Y:S01]  /*1380*/  IMAD.MOV.U32 R25, RZ, RZ, R14 ;  /* 0x000000ffff197224 */ /* 0x000fe200078e000e */
[----:B------:R-:W-:Y:S01]  /*1390*/  FSEL R11, R0, R35, P3 ;  /* 0x00000023000b7208 */ /* 0x000fe20001800000 */
[----:B--2---:R-:W-:Y:S01]  /*13a0*/  DSETP.MAX.AND P5, P1, RZ, R32, PT ;  /* 0x00000020ff00722a */ /* 0x004fe200039af000 */
[----:B------:R-:W-:Y:S01]  /*13b0*/  IMAD.MOV.U32 R37, RZ, RZ, R32 ;  /* 0x000000ffff257224 */ /* 0x000fe200078e0020 */
[----:B------:R-:W-:Y:S01]  /*13c0*/  DSETP.GT.AND P6, PT, R16, R28, PT ;  /* 0x0000001c1000722a */ /* 0x000fe20003fc4000 */
[----:B------:R-:W-:Y:S01]  /*13d0*/  IMAD.MOV.U32 R39, RZ, RZ, R33 ;  /* 0x000000ffff277224 */ /* 0x000fe200078e0021 */
[----:B------:R-:W-:Y:S01]  /*13e0*/  @P4 LOP3.LUT R11, R35, 0x80000, RZ, 0xfc, !PT ;  /* 0x00080000230b4812 */ /* 0x000fe200078efcff */
[----:B------:R-:W-:-:S03]  /*13f0*/  IMAD.MOV.U32 R14, RZ, RZ, RZ ;  /* 0x000000ffff0e7224 */ /* 0x000fc600078e00ff */
[----:B------:R-:W-:Y:S01]  /*1400*/  FSEL R32, R28, R16, P6 ;  /* 0x000000101c207208 */ /* 0x000fe20003000000 */
[----:B------:R-:W-:Y:S01]  /*1410*/  IMAD.MOV.U32 R16, RZ, RZ, RZ ;  /* 0x000000ffff107224 */ /* 0x000fe200078e00ff */
[----:B------:R-:W-:Y:S01]  /*1420*/  FSEL R33, R29, R17, P6 ;  /* 0x000000111d217208 */ /* 0x000fe20003000000 */
[----:B------:R-:W-:Y:S01]  /*1430*/  DSETP.GT.AND P3, PT, R10, R28, PT ;  /* 0x0000001c0a00722a */ /* 0x000fe20003f64000 */
[----:B------:R-:W-:Y:S02]  /*1440*/  FSEL R17, R7, R26, P2 ;  /* 0x0000001a07117208 */ /* 0x000fe40001000000 */
[----:B------:R-:W-:Y:S01]  /*1450*/  FSEL R15, R0, R39, P5 ;  /* 0x00000027000f7208 */ /* 0x000fe20002800000 */
[----:B------:R-:W0:Y:S01]  /*1460*/  F2I.F64.TRUNC R32, R32 ;  /* 0x0000002000207311 */ /* 0x000e22000030d100 */
[----:B------:R-:W-:Y:S02]  /*1470*/  SEL R16, R16, R25, P2 ;  /* 0x0000001910107207 */ /* 0x000fe40001000000 */
[----:B------:R-:W-:-:S02]  /*1480*/  @P0 LOP3.LUT R17, R26, 0x80000, RZ, 0xfc, !PT ;  /* 0x000800001a110812 */ /* 0x000fc400078efcff */
[----:B------:R-:W-:Y:S02]  /*1490*/  SEL R14, R14, R37, P5 ;  /* 0x000000250e0e7207 */ /* 0x000fe40002800000 */
[----:B------:R-:W-:Y:S02]  /*14a0*/  @P1 LOP3.LUT R15, R39, 0x80000, RZ, 0xfc, !PT ;  /* 0x00080000270f1812 */ /* 0x000fe400078efcff */
[--C-:B------:R-:W-:Y:S01]  /*14b0*/  DSETP.GT.AND P1, PT, R16, R28.reuse, PT ;  /* 0x0000001c1000722a */ /* 0x100fe20003f24000 */
[C---:B------:R-:W-:Y:S01]  /*14c0*/  FSEL R10, R28.reuse, R10, P3 ;  /* 0x0000000a1c0a7208 */ /* 0x040fe20001800000 */
[----:B------:R-:W1:Y:S01]  /*14d0*/  LDC.64 R38, c[0x0][0x388] ;  /* 0x0000e200ff267b82 */ /* 0x000e620000000a00 */
[C---:B------:R-:W-:Y:S01]  /*14e0*/  FSEL R11, R29.reuse, R11, P3 ;  /* 0x0000000b1d0b7208 */ /* 0x040fe20001800000 */
[----:B------:R-:W-:Y:S02]  /*14f0*/  DSETP.GT.AND P0, PT, R14, R28, PT ;  /* 0x0000001c0e00722a */ /* 0x000fe40003f04000 */
[----:B------:R-:W-:Y:S01]  /*1500*/  FSEL R34, R28, R16, P1 ;  /* 0x000000101c227208 */ /* 0x000fe20000800000 */
[----:B------:R-:W2:Y:S01]  /*1510*/  F2I.F64.TRUNC R10, R10 ;  /* 0x0000000a000a7311 */ /* 0x000ea2000030d100 */
[----:B------:R-:W-:-:S02]  /*1520*/  FSEL R35, R29, R17, P1 ;  /* 0x000000111d237208 */ /* 0x000fc40000800000 */
[----:B------:R-:W-:Y:S01]  /*1530*/  FSEL R36, R28, R14, P0 ;  /* 0x0000000e1c247208 */ /* 0x000fe20000000000 */
[----:B------:R-:W3:Y:S01]  /*1540*/  LDC.64 R16, c[0x0][0x3f8] ;  /* 0x0000fe00ff107b82 */ /* 0x000ee20000000a00 */
[----:B------:R-:W-:Y:S01]  /*1550*/  FSEL R37, R29, R15, P0 ;  /* 0x0000000f1d257208 */ /* 0x000fe20000000000 */
[C---:B0-----:R-:W-:Y:S02]  /*1560*/  IMAD R29, R27.reuse, UR6, R32 ;  /* 0x000000061b1d7c24 */ /* 0x041fe4000f8e0220 */
[----:B------:R-:W0:Y:S04]  /*1570*/  F2I.F64.TRUNC R34, R34 ;  /* 0x0000002200227311 */ /* 0x000e28000030d100 */
[----:B------:R-:W4:Y:S01]  /*1580*/  LDC.64 R14, c[0x0][0x400] ;  /* 0x00010000ff0e7b82 */ /* 0x000f220000000a00 */
[----:B--2---:R-:W-:-:S03]  /*1590*/  IMAD R7, R27, UR6, R10 ;  /* 0x000000061b077c24 */ /* 0x004fc6000f8e020a */
[----:B------:R-:W2:Y:S01]  /*15a0*/  F2I.F64.TRUNC R36, R36 ;  /* 0x0000002400247311 */ /* 0x000ea2000030d100 */
[----:B-1----:R-:W-:-:S04]  /*15b0*/  IMAD.WIDE R28, R29, 0x8, R38 ;  /* 0x000000081d1c7825 */ /* 0x002fc800078e0226 */
[----:B0-----:R-:W-:Y:S02]  /*15c0*/  IMAD R33, R27, UR6, R34 ;  /* 0x000000061b217c24 */ /* 0x001fe4000f8e0222 */
[----:B------:R-:W-:Y:S01]  /*15d0*/  IMAD.WIDE R34, R7, 0x8, R38 ;  /* 0x0000000807227825 */ /* 0x000fe200078e0226 */
[----:B------:R-:W5:Y:S03]  /*15e0*/  LDG.E.64 R28, desc[UR4][R28.64] ;  /* 0x000000041c1c7981 */ /* 0x000f66000c1e1b00 */
[C---:B---3--:R-:W-:Y:S02]  /*15f0*/  IMAD.WIDE R16, R6.reuse, 0x8, R16 ;  /* 0x0000000806107825 */ /* 0x048fe400078e0210 */
[----:B------:R-:W5:Y:S02]  /*1600*/  LDG.E.64 R34, desc[UR4][R34.64] ;  /* 0x0000000422227981 */ /* 0x000f64000c1e1b00 */
[----:B--2---:R-:W-:Y:S01]  /*1610*/  IMAD R27, R27, UR6, R36 ;  /* 0x000000061b1b7c24 */ /* 0x004fe2000f8e0224 */
[----:B------:R-:W0:Y:S01]  /*1620*/  LDCU.64 UR6, c[0x0][0x430] ;  /* 0x00008600ff0677ac */ /* 0x000e220008000a00 */
[----:B------:R-:W-:Y:S01]  /*1630*/  IMAD.WIDE R32, R33, 0x8, R38 ;  /* 0x0000000821207825 */ /* 0x000fe200078e0226 */
[----:B------:R-:W5:Y:S03]  /*1640*/  LDG.E.64 R16, desc[UR4][R16.64] ;  /* 0x0000000410107981 */ /* 0x000f66000c1e1b00 */
[----:B----4-:R-:W-:-:S02]  /*1650*/  IMAD.WIDE R14, R6, 0x8, R14 ;  /* 0x00000008060e7825 */ /* 0x010fc400078e020e */
[----:B------:R-:W5:Y:S02]  /*1660*/  LDG.E.64 R32, desc[UR4][R32.64] ;  /* 0x0000000420207981 */ /* 0x000f64000c1e1b00 */
[----:B------:R-:W-:Y:S02]  /*1670*/  IMAD.WIDE R26, R27, 0x8, R38 ;  /* 0x000000081b1a7825 */ /* 0x000fe400078e0226 */
[----:B------:R-:W5:Y:S04]  /*1680*/  LDG.E.64 R14, desc[UR4][R14.64] ;  /* 0x000000040e0e7981 */ /* 0x000f68000c1e1b00 */
[----:B------:R-:W5:Y:S01]  /*1690*/  LDG.E.64 R26, desc[UR4][R26.64] ;  /* 0x000000041a1a7981 */ /* 0x000f62000c1e1b00 */
[----:B0-----:R-:W-:Y:S01]  /*16a0*/  DADD R10, -RZ, |UR6| ;  /* 0x40000006ff0a7e29 */ /* 0x001fe20008000100 */
[----:B------:R-:W-:Y:S01]  /*16b0*/  MOV R0, 0x1700 ;  /* 0x0000170000007802 */ /* 0x000fe20000000f00 */
[----:B------:R-:W-:-:S08]  /*16c0*/  DFMA R18, R18, R30, R8 ;  /* 0x0000001e1212722b */ /* 0x000fd00000000008 */
[----:B------:R-:W-:Y:S02]  /*16d0*/  IMAD.MOV.U32 R8, RZ, RZ, R10 ;  /* 0x000000ffff087224 */ /* 0x000fe400078e000a */
[----:B------:R-:W-:-:S07]  /*16e0*/  IMAD.MOV.U32 R7, RZ, RZ, R11 ;  /* 0x000000ffff077224 */ /* 0x000fce00078e000b */
        /* <DEDUP_REMOVED lines=16> */
.L_x_97:
        /* <DEDUP_REMOVED lines=36> */
.L_x_99:
[----:B------:R-:W-:Y:S05]  /*1a30*/  BSYNC.RECONVERGENT B1 ;  /* 0x0000000000017941 */ /* 0x000fea0003800200 */
.L_x_98:
        /* <DEDUP_REMOVED lines=24> */
.L_x_101:
[----:B------:R-:W-:Y:S05]  /*1bc0*/  BSYNC.RECONVERGENT B1 ;  /* 0x0000000000017941 */ /* 0x000fea0003800200 */
.L_x_100:
        /* <DEDUP_REMOVED lines=33> */
.L_x_103:
[----:B------:R-:W-:Y:S05]  /*1de0*/  BSYNC.RECONVERGENT B1 ;  /* 0x0000000000017941 */ /* 0x000fea0003800200 */
.L_x_102:
        /* <DEDUP_REMOVED lines=24> */
.L_x_105:
[----:B------:R-:W-:Y:S05]  /*1f70*/  BSYNC.RECONVERGENT B1 ;  /* 0x0000000000017941 */ /* 0x000fea0003800200 */
.L_x_104:
[C---:B------:R-:W-:Y:S01]  /*1f80*/  VIADD R10, R22.reuse, 0x1 ;  /* 0x00000001160a7836 */ /* 0x040fe20000000000 */
[----:B------:R-:W0:Y:S01]  /*1f90*/  LDCU.64 UR6, c[0x0][0x418] ;  /* 0x00008300ff0677ac */ /* 0x000e220008000a00 */
[C---:B------:R-:W-:Y:S02]  /*1fa0*/  VIADD R30, R22.reuse, 0xffffffff ;  /* 0xffffffff161e7836 */ /* 0x040fe40000000000 */
[----:B------:R-:W-:Y:S02]  /*1fb0*/  VIADD R26, R22, 0x2 ;  /* 0x00000002161a7836 */ /* 0x000fe40000000000 */
[----:B------:R-:W1:Y:S01]  /*1fc0*/  I2F.F64.U32 R10, R10 ;  /* 0x0000000a000a7312 */ /* 0x000e620000201800 */
[----:B------:R-:W-:Y:S02]  /*1fd0*/  IMAD.MOV.U32 R0, RZ, RZ, RZ ;  /* 0x000000ffff007224 */ /* 0x000fe400078e00ff */
[----:B------:R-:W-:-:S05]  /*1fe0*/  IMAD.MOV.U32 R32, RZ, RZ, RZ ;  /* 0x000000ffff207224 */ /* 0x000fca00078e00ff */
[----:B------:R-:W2:Y:S01]  /*1ff0*/  I2F.F64 R30, R30 ;  /* 0x0000001e001e7312 */ /* 0x000ea20000201c00 */
[----:B-1----:R-:W-:-:S07]  /*2000*/  DSETP.MAX.AND P0, P1, RZ, R10, PT ;  /* 0x0000000aff00722a */ /* 0x002fce000390f000 */
[----:B------:R-:W1:Y:S01]  /*2010*/  I2F.F64.U32 R26, R26 ;  /* 0x0000001a001a7312 */ /* 0x000e620000201800 */
[----:B------:R-:W-:Y:S02]  /*2020*/  IMAD.MOV.U32 R7, RZ, RZ, R11 ;  /* 0x000000ffff077224 */ /* 0x000fe400078e000b */
[----:B------:R-:W-:-:S03]  /*2030*/  IMAD.MOV.U32 R11, RZ, RZ, RZ ;  /* 0x000000ffff0b7224 */ /* 0x000fc600078e00ff */
[----:B------:R-:W-:Y:S01]  /*2040*/  FSEL R25, R0, R7, P0 ;  /* 0x0000000700197208 */ /* 0x000fe20000000000 */
[----:B--2---:R-:W-:Y:S01]  /*2050*/  DSETP.MAX.AND P3, P4, RZ, R30, PT ;  /* 0x0000001eff00722a */ /* 0x004fe20003c6f000 */
[----:B------:R-:W-:Y:S01]  /*2060*/  SEL R10, R11, R10, P0 ;  /* 0x0000000a0b0a7207 */ /* 0x000fe20000000000 */
[----:B------:R-:W-:Y:S01]  /*2070*/  IMAD.MOV.U32 R37, RZ, RZ, R31 ;  /* 0x000000ffff257224 */ /* 0x000fe200078e001f */
[----:B------:R-:W-:Y:S01]  /*2080*/  @P1 LOP3.LUT R25, R7, 0x80000, RZ, 0xfc, !PT ;  /* 0x0008000007191812 */ /* 0x000fe200078efcff */
[----:B-1----:R-:W-:Y:S01]  /*2090*/  DSETP.MAX.AND P1, P2, RZ, R26, PT ;  /* 0x0000001aff00722a */ /* 0x002fe20003a2f000 */
[----:B------:R-:W-:-:S03]  /*20a0*/  IMAD.MOV.U32 R7, RZ, RZ, R26 ;  /* 0x000000ffff077224 */ /* 0x000fc600078e001a */
[----:B------:R-:W-:Y:S02]  /*20b0*/  IMAD.MOV.U32 R11, RZ, RZ, R25 ;  /* 0x000000ffff0b7224 */ /* 0x000fe400078e0019 */
[----:B------:R-:W-:Y:S02]  /*20c0*/  VIADD R26, R22, 0xfffffffe ;  /* 0xfffffffe161a7836 */ /* 0x000fe40000000000 */
[----:B------:R-:W-:Y:S02]  /*20d0*/  IMAD.MOV.U32 R33, RZ, RZ, R27 ;  /* 0x000000ffff217224 */ /* 0x000fe400078e001b */
[----:B------:R-:W-:Y:S01]  /*20e0*/  DSETP.GT.AND P0, PT, R10, R4, PT ;  /* 0x000000040a00722a */ /* 0x000fe20003f04000 */
[----:B------:R-:W-:Y:S01]  /*20f0*/  IMAD.MOV.U32 R25, RZ, RZ, R30 ;  /* 0x000000ffff197224 */ /* 0x000fe200078e001e */
[----:B------:R-:W1:Y:S01]  /*2100*/  I2F.F64 R26, R26 ;  /* 0x0000001a001a7312 */ /* 0x000e620000201c00 */
[----:B------:R-:W-:Y:S01]  /*2110*/  FSEL R31, R0, R33, P1 ;  /* 0x00000021001f7208 */ /* 0x000fe20000800000 */
[----:B------:R-:W-:Y:S01]  /*2120*/  IMAD.MOV.U32 R30, RZ, RZ, RZ ;  /* 0x000000ffff1e7224 */ /* 0x000fe200078e00ff */
[----:B------:R-:W-:-:S02]  /*2130*/  @P2 LOP3.LUT R31, R33, 0x80000, RZ, 0xfc, !PT ;  /* 0x00080000211f2812 */ /* 0x000fc400078efcff */
[----:B------:R-:W-:Y:S02]  /*2140*/  FSEL R35, R5, R11, P0 ;  /* 0x0000000b05237208 */ /* 0x000fe40000000000 */
[----:B------:R-:W-:Y:S02]  /*2150*/  FSEL R11, R0, R37, P3 ;  /* 0x00000025000b7208 */ /* 0x000fe40001800000 */
[----:B------:R-:W-:Y:S02]  /*2160*/  @P4 LOP3.LUT R11, R37, 0x80000, RZ, 0xfc, !PT ;  /* 0x00080000250b4812 */ /* 0x000fe400078efcff */
[----:B------:R-:W-:Y:S02]  /*2170*/  SEL R32, R32, R25, P3 ;  /* 0x0000001920207207 */ /* 0x000fe40001800000 */
[----:B------:R-:W-:Y:S01]  /*2180*/  FSEL R34, R4, R10, P0 ;  /* 0x0000000a04227208 */ /* 0x000fe20000000000 */
[----:B------:R-:W-:Y:S01]  /*2190*/  IMAD.MOV.U32 R33, RZ, RZ, R11 ;  /* 0x000000ffff217224 */ /* 0x000fe200078e000b */
[----:B------:R-:W-:Y:S01]  /*21a0*/  SEL R30, R30, R7, P1 ;  /* 0x000000071e1e7207 */ /* 0x000fe20000800000 */
[----:B------:R-:W2:Y:S01]  /*21b0*/  LDC.64 R10, c[0x0][0x388] ;  /* 0x0000e200ff0a7b82 */ /* 0x000ea20000000a00 */
[----:B-1----:R-:W-:Y:S01]  /*21c0*/  DSETP.MAX.AND P2, P3, RZ, R26, PT ;  /* 0x0000001aff00722a */ /* 0x002fe20003b4f000 */
[----:B------:R-:W-:Y:S01]  /*21d0*/  IMAD.MOV.U32 R7, RZ, RZ, R27 ;  /* 0x000000ffff077224 */ /* 0x000fe200078e001b */
[----:B------:R-:W0:Y:S01]  /*21e0*/  F2I.F64.TRUNC R34, R34 ;  /* 0x0000002200227311 */ /* 0x000e22000030d100 */
[----:B------:R-:W-:-:S02]  /*21f0*/  DSETP.GT.AND P1, PT, R32, R4, PT ;  /* 0x000000042000722a */ /* 0x000fc40003f24000 */
[----:B------:R-:W-:-:S04]  /*2200*/  DSETP.GT.AND P0, PT, R30, R4, PT ;  /* 0x000000041e00722a */ /* 0x000fc80003f04000 */
[C---:B------:R-:W-:Y:S02]  /*2210*/  FSEL R36, R4.reuse, R32, P1 ;  /* 0x0000002004247208 */ /* 0x040fe40000800000 */
[C---:B------:R-:W-:Y:S02]  /*2220*/  FSEL R37, R5.reuse, R33, P1 ;  /* 0x0000002105257208 */ /* 0x040fe40000800000 */
[----:B------:R-:W-:Y:S01]  /*2230*/  FSEL R32, R4, R30, P0 ;  /* 0x0000001e04207208 */ /* 0x000fe20000000000 */
[----:B------:R-:W-:Y:S01]  /*2240*/  IMAD.MOV.U32 R30, RZ, RZ, RZ ;  /* 0x000000ffff1e7224 */ /* 0x000fe200078e00ff */
[----:B------:R-:W1:Y:S01]  /*2250*/  F2I.F64.TRUNC R36, R36 ;  /* 0x0000002400247311 */ /* 0x000e62000030d100 */
[----:B------:R-:W-:Y:S02]  /*2260*/  FSEL R33, R5, R31, P0 ;  /* 0x0000001f05217208 */ /* 0x000fe40000000000 */
[----:B------:R-:W-:Y:S02]  /*2270*/  FSEL R31, R0, R7, P2 ;  /* 0x00000007001f7208 */ /* 0x000fe40001000000 */
[----:B------:R-:W-:-:S02]  /*2280*/  SEL R30, R30, R26, P2 ;  /* 0x0000001a1e1e7207 */ /* 0x000fc40001000000 */
[----:B------:R-:W-:Y:S01]  /*2290*/  @P3 LOP3.LUT R31, R7, 0x80000, RZ, 0xfc, !PT ;  /* 0x00080000071f3812 */ /* 0x000fe200078efcff */
[--C-:B0-----:R-:W-:Y:S01]  /*22a0*/  IMAD R7, R34, UR7, R23.reuse ;  /* 0x0000000722077c24 */ /* 0x101fe2000f8e0217 */
[----:B------:R-:W0:Y:S03]  /*22b0*/  F2I.F64.TRUNC R32, R32 ;  /* 0x0000002000207311 */ /* 0x000e26000030d100 */
[----:B------:R-:W-:Y:S01]  /*22c0*/  IMAD R7, R7, UR6, R24 ;  /* 0x0000000607077c24 */ /* 0x000fe2000f8e0218 */
[----:B------:R-:W-:Y:S01]  /*22d0*/  DSETP.GT.AND P0, PT, R30, R4, PT ;  /* 0x000000041e00722a */ /* 0x000fe20003f04000 */
[----:B-1----:R-:W-:Y:S02]  /*22e0*/  IMAD R25, R36, UR7, R23 ;  /* 0x0000000724197c24 */ /* 0x002fe4000f8e0217 */
[----:B--2---:R-:W-:Y:S01]  /*22f0*/  IMAD.WIDE R26, R7, 0x8, R10 ;  /* 0x00000008071a7825 */ /* 0x004fe200078e020a */
[----:B------:R-:W1:Y:S02]  /*2300*/  LDC.64 R36, c[0x0][0x410] ;  /* 0x00010400ff247b82 */ /* 0x000e640000000a00 */
[----:B------:R-:W-:-:S02]  /*2310*/  FSEL R34, R4, R30, P0 ;  /* 0x0000001e04227208 */ /* 0x000fc40000000000 */
[----:B------:R-:W-:Y:S01]  /*2320*/  FSEL R35, R5, R31, P0 ;  /* 0x0000001f05237208 */ /* 0x000fe20000000000 */
[----:B------:R-:W-:Y:S01]  /*2330*/  IMAD R25, R25, UR6, R24 ;  /* 0x0000000619197c24 */ /* 0x000fe2000f8e0218 */
[----:B------:R-:W2:Y:S01]  /*2340*/  LDG.E.64 R26, desc[UR4][R26.64] ;  /* 0x000000041a1a7981 */ /* 0x000ea2000c1e1b00 */
[----:B0-----:R-:W-:Y:S01]  /*2350*/  IMAD R7, R32, UR7, R23 ;  /* 0x0000000720077c24 */ /* 0x001fe2000f8e0217 */
[----:B------:R-:W0:Y:S01]  /*2360*/  F2I.F64.TRUNC R34, R34 ;  /* 0x0000002200227311 */ /* 0x000e22000030d100 */
[----:B------:R-:W3:Y:S01]  /*2370*/  LDC.64 R30, c[0x0][0x408] ;  /* 0x00010200ff1e7b82 */ /* 0x000ee20000000a00 */
[----:B------:R-:W-:-:S04]  /*2380*/  IMAD.WIDE R4, R25, 0x8, R10 ;  /* 0x0000000819047825 */ /* 0x000fc800078e020a */
[----:B------:R-:W-:Y:S02]  /*2390*/  IMAD R7, R7, UR6, R24 ;  /* 0x0000000607077c24 */ /* 0x000fe4000f8e0218 */
[----:B------:R-:W4:Y:S02]  /*23a0*/  LDG.E.64 R4, desc[UR4][R4.64] ;  /* 0x0000000404047981 */ /* 0x000f24000c1e1b00 */
[----:B------:R-:W-:-:S04]  /*23b0*/  IMAD.WIDE R32, R7, 0x8, R10 ;  /* 0x0000000807207825 */ /* 0x000fc800078e020a */
[----:B0-----:R-:W-:Y:S02]  /*23c0*/  IMAD R23, R34, UR7, R23 ;  /* 0x0000000722177c24 */ /* 0x001fe4000f8e0217 */
[----:B------:R-:W4:Y:S02]  /*23d0*/  LDG.E.64 R32, desc[UR4][R32.64] ;  /* 0x0000000420207981 */ /* 0x000f24000c1e1b00 */
[----:B------:R-:W-:Y:S01]  /*23e0*/  IMAD R25, R23, UR6, R24 ;  /* 0x0000000617197c24 */ /* 0x000fe2000f8e0218 */
[----:B------:R-:W0:Y:S03]  /*23f0*/  LDCU.64 UR6, c[0x0][0x438] ;  /* 0x00008700ff0677ac */ /* 0x000e260008000a00 */
[----:B------:R-:W-:-:S04]  /*2400*/  IMAD.WIDE R24, R25, 0x8, R10 ;  /* 0x0000000819187825 */ /* 0x000fc800078e020a */
[C---:B---3--:R-:W-:Y:S02]  /*2410*/  IMAD.WIDE R22, R6.reuse, 0x8, R30 ;  /* 0x0000000806167825 */ /* 0x048fe400078e021e */
[----:B------:R-:W5:Y:S02]  /*2420*/  LDG.E.64 R24, desc[UR4][R24.64] ;  /* 0x0000000418187981 */ /* 0x000f64000c1e1b00 */
[----:B-1----:R-:W-:Y:S02]  /*2430*/  IMAD.WIDE R30, R6, 0x8, R36 ;  /* 0x00000008061e7825 */ /* 0x002fe400078e0224 */
[----:B------:R-:W5:Y:S04]  /*2440*/  LDG.E.64 R22, desc[UR4][R22.64] ;  /* 0x0000000416167981 */ /* 0x000f68000c1e1b00 */
[----:B------:R-:W5:Y:S01]  /*2450*/  LDG.E.64 R30, desc[UR4][R30.64] ;  /* 0x000000041e1e7981 */ /* 0x000f62000c1e1b00 */
[----:B------:R-:W-:Y:S01]  /*2460*/  DFMA R14, R14, R28, R8 ;  /* 0x0000001c0e0e722b */ /* 0x000fe20000000008 */
[----:B------:R-:W-:Y:S01]  /*2470*/  MOV R0, 0x2520 ;  /* 0x0000252000007802 */ /* 0x000fe20000000f00 */
[----:B--2---:R-:W-:-:S08]  /*2480*/  DADD R10, R26, R26 ;  /* 0x000000001a0a7229 */ /* 0x004fd0000000001a */
[----:B------:R-:W-:Y:S02]  /*2490*/  DADD R10, R2, -R10 ;  /* 0x00000000020a7229 */ /* 0x000fe4000000080a */
[----:B----4-:R-:W-:-:S06]  /*24a0*/  DADD R12, R4, -R12 ;  /* 0x00000000040c7229 */ /* 0x010fcc000000080c */
[----:B------:R-:W-:Y:S02]  /*24b0*/  DADD R34, R32, R10 ;  /* 0x0000000020227229 */ /* 0x000fe4000000000a */
[----:B------:R-:W-:Y:S02]  /*24c0*/  DADD R12, R26, R12 ;  /* 0x000000001a0c7229 */ /* 0x000fe4000000000c */
[----:B0-----:R-:W-:-:S06]  /*24d0*/  DADD R10, -RZ, |UR6| ;  /* 0x40000006ff0a7e29 */ /* 0x001fcc0008000100 */
[----:B------:R-:W-:-:S04]  /*24e0*/  DMUL R28, R12, R34 ;  /* 0x000000220c1c7228 */ /* 0x000fc80000000000 */
        /* <DEDUP_REMOVED lines=18> */
.L_x_106:
[----:B------:R-:W-:Y:S01]  /*2610*/  FSEL R33, R9, 1.875, P2 ;  /* 0x3ff0000009217808 */ /* 0x000fe20001000000 */
[----:B------:R-:W-:Y:S01]  /*2620*/  DSETP.GEU.AND P0, PT, |R12|, |R34|, PT ;  /* 0x400000220c00722a */ /* 0x000fe20003f0e200 */
[----:B------:R-:W-:Y:S01]  /*2630*/  FSEL R32, R8, RZ, P2 ;  /* 0x000000ff08207208 */ /* 0x000fe20001000000 */
[----:B------:R-:W-:Y:S01]  /*2640*/  IMAD.MOV.U32 R8, RZ, RZ, 0x1 ;  /* 0x00000001ff087424 */ /* 0x000fe200078e00ff */
[----:B------:R-:W0:Y:S01]  /*2650*/  MUFU.RCP64H R9, R33 ;  /* 0x0000002100097308 */ /* 0x000e220000001800 */
[----:B------:R-:W-:Y:S02]  /*2660*/  BSSY.RECONVERGENT B1, `(.L_x_107) ;  /* 0x0000019000017945 */ /* 0x000fe40003800200 */
        /* <DEDUP_REMOVED lines=24> */
.L_x_108:
[----:B------:R-:W-:Y:S05]  /*27f0*/  BSYNC.RECONVERGENT B1 ;  /* 0x0000000000017941 */ /* 0x000fea0003800200 */
.L_x_107:
        /* <DEDUP_REMOVED lines=24> */
.L_x_110:
[----:B------:R-:W-:Y:S05]  /*2980*/  BSYNC.RECONVERGENT B1 ;  /* 0x0000000000017941 */ /* 0x000fea0003800200 */
.L_x_109:
[----:B------:R-:W0:Y:S01]  /*2990*/  MUFU.RCP64H R27, R33 ;  /* 0x00000021001b7308 */ /* 0x000e220000001800 */
[----:B------:R-:W-:Y:S01]  /*29a0*/  DADD R10, R4, R4 ;  /* 0x00000000040a7229 */ /* 0x000fe20000000004 */
[----:B------:R-:W-:Y:S01]  /*29b0*/  IMAD.MOV.U32 R26, RZ, RZ, 0x1 ;  /* 0x00000001ff1a7424 */ /* 0x000fe200078e00ff */
[----:B------:R-:W-:Y:S06]  /*29c0*/  BSSY.RECONVERGENT B1, `(.L_x_111) ;  /* 0x000001e000017945 */ /* 0x000fec0003800200 */
        /* <DEDUP_REMOVED lines=14> */
[----:B------:R-:W-:Y:S01]  /*2ab0*/  FSEL R49, R13, RZ, P0 ;  /* 0x000000ff0d317208 */ /* 0x000fe20000000000 */
[----:B------:R-:W-:-:S03]  /*2ac0*/  DFMA R12, -R22, R34, R8 ;  /* 0x00000022160c722b */ /* 0x000fc60000000108 */
        /* <DEDUP_REMOVED lines=13> */
.L_x_112:
[----:B------:R-:W-:Y:S05]  /*2ba0*/  BSYNC.RECONVERGENT B1 ;  /* 0x0000000000017941 */ /* 0x000fea0003800200 */
.L_x_111:
        /* <DEDUP_REMOVED lines=24> */
.L_x_114:
[----:B------:R-:W-:Y:S05]  /*2d30*/  BSYNC.RECONVERGENT B1 ;  /* 0x0000000000017941 */ /* 0x000fea0003800200 */
.L_x_113:
        /* <DEDUP_REMOVED lines=11> */
[----:B------:R-:W4:Y:S01]  /*2df0*/  LDG.E.64 R10, desc[UR4][R10.64] ;  /* 0x000000040a0a7981 */ /* 0x000f22000c1e1b00 */
[----:B0-----:R-:W-:-:S06]  /*2e00*/  IMAD.WIDE R52, R6, 0x8, R52 ;  /* 0x0000000806347825 */ /* 0x001fcc00078e0234 */
[----:B------:R-:W0:Y:S01]  /*2e10*/  LDC.64 R26, c[0x0][0x390] ;  /* 0x0000e400ff1a7b82 */ /* 0x000e220000000a00 */
[----:B------:R-:W4:Y:S01]  /*2e20*/  LDG.E.64 R52, desc[UR4][R52.64] ;  /* 0x0000000434347981 */ /* 0x000f22000c1e1b00 */
        /* <DEDUP_REMOVED lines=9> */
[----:B------:R-:W-:-:S06]  /*2ec0*/  DFMA R28, R30, R28, R8 ;  /* 0x0000001c1e1c722b */ /* 0x000fcc0000000008 */
[----:B------:R-:W0:Y:S01]  /*2ed0*/  LDC.64 R38, c[0x0][0x398] ;  /* 0x0000e600ff267b82 */ /* 0x000e220000000a00 */
[----:B-1----:R-:W-:-:S04]  /*2ee0*/  IMAD.WIDE R30, R6, 0x8, R32 ;  /* 0x00000008061e7825 */ /* 0x002fc800078e0220 */
[C---:B--2---:R-:W-:Y:S02]  /*2ef0*/  IMAD.WIDE R32, R6.reuse, 0x8, R34 ;  /* 0x0000000806207825 */ /* 0x044fe400078e0222 */
[----:B------:R-:W5:Y:S04]  /*2f00*/  LDG.E.64 R30, desc[UR4][R30.64] ;  /* 0x000000041e1e7981 */ /* 0x000f68000c1e1b00 */
[----:B------:R-:W5:Y:S01]  /*2f10*/  LDG.E.64 R32, desc[UR4][R32.64] ;  /* 0x0000000420207981 */ /* 0x000f62000c1e1b00 */
[----:B0-----:R-:W-:-:S06]  /*2f20*/  IMAD.WIDE R34, R6, 0x8, R36 ;  /* 0x0000000806227825 */ /* 0x001fcc00078e0224 */
[----:B------:R-:W5:Y:S01]  /*2f30*/  LDG.E.64 R34, desc[UR4][R34.64] ;  /* 0x0000000422227981 */ /* 0x000f62000c1e1b00 */
[----:B------:R-:W-:-:S06]  /*2f40*/  IMAD.WIDE R36, R6, 0x8, R38 ;  /* 0x0000000806247825 */ /* 0x000fcc00078e0226 */
[----:B------:R-:W5:Y:S01]  /*2f50*/  LDG.E.64 R36, desc[UR4][R36.64] ;  /* 0x0000000424247981 */ /* 0x000f62000c1e1b00 */
[----:B------:R-:W-:Y:S01]  /*2f60*/  IMAD.MOV.U32 R0, RZ, RZ, RZ ;  /* 0x000000ffff007224 */ /* 0x000fe200078e00ff */
[----:B------:R-:W-:Y:S01]  /*2f70*/  MOV R38, RZ ;  /* 0x000000ff00267202 */ /* 0x000fe20000000f00 */
[--C-:B---3--:R-:W-:Y:S02]  /*2f80*/  DADD R40, -RZ, -R2.reuse ;  /* 0x00000000ff287229 */ /* 0x108fe40000000902 */
[----:B------:R-:W-:Y:S02]  /*2f90*/  DSETP.GT.AND P0, PT, R2, RZ, PT ;  /* 0x000000ff0200722a */ /* 0x000fe40003f04000 */
[----:B------:R-:W-:-:S06]  /*2fa0*/  DSETP.MIN.AND P1, P2, RZ, R2, PT ;  /* 0x00000002ff00722a */ /* 0x000fcc0003a20000 */
[C---:B------:R-:W-:Y:S02]  /*2fb0*/  FSEL R8, R40.reuse, RZ, P0 ;  /* 0x000000ff28087208 */ /* 0x040fe40000000000 */
[----:B------:R-:W-:Y:S01]  /*2fc0*/  FSEL R9, R41, RZ, P0 ;  /* 0x000000ff29097208 */ /* 0x000fe20000000000 */
[----:B----4-:R-:W-:Y:S01]  /*2fd0*/  DSETP.MIN.AND P3, P4, RZ, R4, PT ;  /* 0x00000004ff00722a */ /* 0x010fe20003c60000 */
[----:B------:R-:W-:Y:S01]  /*2fe0*/  IMAD.MOV.U32 R39, RZ, RZ, R3 ;  /* 0x000000ffff277224 */ /* 0x000fe200078e0003 */
[----:B------:R-:W-:-:S03]  /*2ff0*/  FSEL R40, R40, RZ, !P0 ;  /* 0x000000ff28287208 */ /* 0x000fc60004000000 */
[----:B------:R-:W-:Y:S01]  /*3000*/  DMUL R8, R18, R8 ;  /* 0x0000000812087228 */ /* 0x000fe20000000000 */
[----:B------:R-:W-:Y:S01]  /*3010*/  FSEL R41, R41, RZ, !P0 ;  /* 0x000000ff29297208 */ /* 0x000fe20004000000 */
[----:B------:R-:W-:Y:S01]  /*3020*/  IMAD.MOV.U32 R7, RZ, RZ, R2 ;  /* 0x000000ffff077224 */ /* 0x000fe200078e0002 */
[----:B------:R-:W-:Y:S02]  /*3030*/  FSEL R45, R0, R39, P1 ;  /* 0x00000027002d7208 */ /* 0x000fe40000800000 */
[----:B------:R-:W-:Y:S01]  /*3040*/  @P2 LOP3.LUT R45, R39, 0x80000, RZ, 0xfc, !PT ;  /* 0x00080000272d2812 */ /* 0x000fe200078efcff */
[----:B------:R-:W-:Y:S01]  /*3050*/  IMAD.MOV.U32 R39, RZ, RZ, R5 ;  /* 0x000000ffff277224 */ /* 0x000fe200078e0005 */
[----:B------:R-:W-:Y:S01]  /*3060*/  SEL R38, R38, R7, P1 ;  /* 0x0000000726267207 */ /* 0x000fe20000800000 */
[----:B------:R-:W-:Y:S01]  /*3070*/  DFMA R8, R20, R40, -R8 ;  /* 0x000000281408722b */ /* 0x000fe20000000808 */
[----:B------:R-:W-:Y:S02]  /*3080*/  IMAD.MOV.U32 R7, RZ, RZ, R4 ;  /* 0x000000ffff077224 */ /* 0x000fe400078e0004 */
[----:B------:R-:W-:Y:S01]  /*3090*/  IMAD.MOV.U32 R40, RZ, RZ, RZ ;  /* 0x000000ffff287224 */ /* 0x000fe200078e00ff */
[----:B------:R-:W-:-:S02]  /*30a0*/  FSEL R41, R0, R39, P3 ;  /* 0x0000002700297208 */ /* 0x000fc40001800000 */
[----:B------:R-:W-:Y:S01]  /*30b0*/  @P4 LOP3.LUT R41, R39, 0x80000, RZ, 0xfc, !PT ;  /* 0x0008000027294812 */ /* 0x000fe200078efcff */
[----:B------:R-:W-:Y:S01]  /*30c0*/  IMAD.MOV.U32 R39, RZ, RZ, R45 ;  /* 0x000000ffff277224 */ /* 0x000fe200078e002d */
[----:B------:R-:W-:Y:S01]  /*30d0*/  SEL R40, R40, R7, P3 ;  /* 0x0000000728287207 */ /* 0x000fe20001800000 */
[----:B------:R-:W-:Y:S02]  /*30e0*/  DSETP.GEU.AND P1, PT, R4, RZ, PT ;  /* 0x000000ff0400722a */ /* 0x000fe40003f2e000 */
[----:B------:R-:W-:Y:S02]  /*30f0*/  DSETP.MIN.AND P2, P3, RZ, R10, PT ;  /* 0x0000000aff00722a */ /* 0x000fe40003b40000 */
[----:B------:R-:W-:Y:S02]  /*3100*/  DMUL R56, R18, R38 ;  /* 0x0000002612387228 */ /* 0x000fe40000000000 */
[----:B------:R-:W-:Y:S01]  /*3110*/  DMUL R46, R14, R40 ;  /* 0x000000280e2e7228 */ /* 0x000fe20000000000 */
[----:B------:R-:W-:-:S02]  /*3120*/  FSEL R38, R4, RZ, P1 ;  /* 0x000000ff04267208 */ /* 0x000fc40000800000 */
[----:B------:R-:W-:Y:S01]  /*3130*/  FSEL R39, R5, RZ, P1 ;  /* 0x000000ff05277208 */ /* 0x000fe20000800000 */
[----:B------:R-:W-:-:S05]  /*3140*/  DSETP.GEU.AND P0, PT, R2, RZ, PT ;  /* 0x000000ff0200722a */ /* 0x000fca0003f0e000 */
[----:B------:R-:W-:Y:S01]  /*3150*/  DFMA R46, R16, R38, -R46 ;  /* 0x00000026102e722b */ /* 0x000fe2000000082e */
[----:B------:R-:W-:Y:S01]  /*3160*/  IMAD.MOV.U32 R39, RZ, RZ, R11 ;  /* 0x000000ffff277224 */ /* 0x000fe200078e000b */
[----:B------:R-:W-:Y:S01]  /*3170*/  DADD R40, -RZ, -R10 ;  /* 0x00000000ff287229 */ /* 0x000fe2000000090a */
[----:B------:R-:W-:Y:S01]  /*3180*/  FSEL R42, R2, RZ, P0 ;  /* 0x000000ff022a7208 */ /* 0x000fe20000000000 */
[----:B------:R-:W-:Y:S01]  /*3190*/  IMAD.MOV.U32 R38, RZ, RZ, RZ ;  /* 0x000000ffff267224 */ /* 0x000fe200078e00ff */
[----:B------:R-:W-:Y:S01]  /*31a0*/  FSEL R43, R3, RZ, P0 ;  /* 0x000000ff032b7208 */ /* 0x000fe20000000000 */
[----:B------:R-:W-:Y:S01]  /*31b0*/  IMAD.MOV.U32 R7, RZ, RZ, R10 ;  /* 0x000000ffff077224 */ /* 0x000fe200078e000a */
[----:B------:R-:W-:Y:S01]  /*31c0*/  FSEL R45, R0, R39, P2 ;  /* 0x00000027002d7208 */ /* 0x000fe20001000000 */
[C---:B------:R-:W-:Y:S01]  /*31d0*/  DSETP.GT.AND P0, PT, R10.reuse, RZ, PT ;  /* 0x000000ff0a00722a */ /* 0x040fe20003f04000 */
[----:B------:R-:W-:Y:S02]  /*31e0*/  @P3 LOP3.LUT R45, R39, 0x80000, RZ, 0xfc, !PT ;  /* 0x00080000272d3812 */ /* 0x000fe400078efcff */
[----:B------:R-:W-:Y:S01]  /*31f0*/  SEL R38, R38, R7, P2 ;  /* 0x0000000726267207 */ /* 0x000fe20001000000 */
[----:B------:R-:W-:-:S02]  /*3200*/  DSETP.GEU.AND P1, PT, R10, RZ, PT ;  /* 0x000000ff0a00722a */ /* 0x000fc40003f2e000 */
[----:B------:R-:W-:Y:S01]  /*3210*/  IMAD.MOV.U32 R39, RZ, RZ, R45 ;  /* 0x000000ffff277224 */ /* 0x000fe200078e002d */
[C---:B------:R-:W-:Y:S01]  /*3220*/  FSEL R54, R40.reuse, RZ, P0 ;  /* 0x000000ff28367208 */ /* 0x040fe20000000000 */
[----:B------:R-:W-:Y:S01]  /*3230*/  DFMA R56, R20, R42, -R56 ;  /* 0x0000002a1438722b */ /* 0x000fe20000000838 */
[C---:B------:R-:W-:Y:S02]  /*3240*/  FSEL R55, R41.reuse, RZ, P0 ;  /* 0x000000ff29377208 */ /* 0x040fe40000000000 */
[----:B------:R-:W-:Y:S02]  /*3250*/  FSEL R42, R40, RZ, !P0 ;  /* 0x000000ff282a7208 */ /* 0x000fe40004000000 */
[----:B------:R-:W-:Y:S01]  /*3260*/  FSEL R43, R41, RZ, !P0 ;  /* 0x000000ff292b7208 */ /* 0x000fe20004000000 */
[----:B------:R-:W-:Y:S02]  /*3270*/  DADD R40, -RZ, -R52 ;  /* 0x00000000ff287229 */ /* 0x000fe40000000934 */
[----:B------:R-:W-:-:S02]  /*3280*/  DMUL R44, R18, R38 ;  /* 0x00000026122c7228 */ /* 0x000fc40000000000 */
[----:B------:R-:W-:Y:S01]  /*3290*/  DMUL R54, R18, R54 ;  /* 0x0000003612367228 */ /* 0x000fe20000000000 */
[----:B------:R-:W-:Y:S01]  /*32a0*/  FSEL R38, R10, RZ, P1 ;  /* 0x000000ff0a267208 */ /* 0x000fe20000800000 */
[----:B------:R-:W-:Y:S01]  /*32b0*/  DSETP.GT.AND P0, PT, R52, RZ, PT ;  /* 0x000000ff3400722a */ /* 0x000fe20003f04000 */
[----:B------:R-:W-:Y:S01]  /*32c0*/  FSEL R39, R11, RZ, P1 ;  /* 0x000000ff0b277208 */ /* 0x000fe20000800000 */
[----:B------:R-:W-:Y:S02]  /*32d0*/  DSETP.MIN.AND P1, P2, RZ, R52, PT ;  /* 0x00000034ff00722a */ /* 0x000fe40003a20000 */
[----:B------:R-:W-:-:S03]  /*32e0*/  DADD R48, -RZ, -R4 ;  /* 0x00000000ff307229 */ /* 0x000fc60000000904 */
[C---:B------:R-:W-:Y:S01]  /*32f0*/  DFMA R44, R20.reuse, R38, -R44 ;  /* 0x00000026142c722b */ /* 0x040fe2000000082c */
[C---:B------:R-:W-:Y:S01]  /*3300*/  FSEL R38, R40.reuse, RZ, P0 ;  /* 0x000000ff28267208 */ /* 0x040fe20000000000 */
[----:B------:R-:W-:Y:S01]  /*3310*/  DFMA R54, R20, R42, -R54 ;  /* 0x0000002a1436722b */ /* 0x000fe20000000836 */
[C---:B------:R-:W-:Y:S02]  /*3320*/  FSEL R39, R41.reuse, RZ, P0 ;  /* 0x000000ff29277208 */ /* 0x040fe40000000000 */
[----:B------:R-:W-:Y:S02]  /*3330*/  CS2R R42, SRZ ;  /* 0x00000000002a7805 */ /* 0x000fe4000001ff00 */
[----:B------:R-:W-:Y:S02]  /*3340*/  FSEL R40, R40, RZ, !P0 ;  /* 0x000000ff28287208 */ /* 0x000fe40004000000 */
[----:B------:R-:W-:Y:S01]  /*3350*/  FSEL R41, R41, RZ, !P0 ;  /* 0x000000ff29297208 */ /* 0x000fe20004000000 */
[----:B------:R-:W-:Y:S01]  /*3360*/  DSETP.GT.AND P0, PT, R4, RZ, PT ;  /* 0x000000ff0400722a */ /* 0x000fe20003f04000 */
[----:B------:R-:W-:-:S02]  /*3370*/  IMAD.MOV.U32 R0, RZ, RZ, R53 ;  /* 0x000000ffff007224 */ /* 0x000fc400078e0035 */
[----:B------:R-:W-:Y:S01]  /*3380*/  IMAD.MOV.U32 R7, RZ, RZ, R52 ;  /* 0x000000ffff077224 */ /* 0x000fe200078e0034 */
[----:B------:R-:W-:Y:S02]  /*3390*/  DMUL R38, R14, R38 ;  /* 0x000000260e267228 */ /* 0x000fe40000000000 */
[----:B------:R-:W-:Y:S02]  /*33a0*/  FSEL R43, R43, R0, P1 ;  /* 0x000000002b2b7208 */ /* 0x000fe40000800000 */
[----:B------:R-:W-:Y:S02]  /*33b0*/  FSEL R50, R48, RZ, P0 ;  /* 0x000000ff30327208 */ /* 0x000fe40000000000 */
[----:B------:R-:W-:Y:S02]  /*33c0*/  FSEL R51, R49, RZ, P0 ;  /* 0x000000ff31337208 */ /* 0x000fe40000000000 */
[----:B------:R-:W-:Y:S01]  /*33d0*/  SEL R42, R42, R7, P1 ;  /* 0x000000072a2a7207 */ /* 0x000fe20000800000 */
[----:B------:R-:W-:Y:S01]  /*33e0*/  DSETP.GEU.AND P1, PT, R52, RZ, PT ;  /* 0x000000ff3400722a */ /* 0x000fe20003f2e000 */
[----:B------:R-:W-:Y:S01]  /*33f0*/  @P2 LOP3.LUT R43, R0, 0x80000, RZ, 0xfc, !PT ;  /* 0x00080000002b2812 */ /* 0x000fe200078efcff */
[----:B------:R-:W-:-:S02]  /*3400*/  DFMA R38, R16, R40, -R38 ;  /* 0x000000281026722b */ /* 0x000fc40000000826 */
[C---:B------:R-:W-:Y:S01]  /*3410*/  DMUL R50, R14.reuse, R50 ;  /* 0x000000320e327228 */ /* 0x040fe20000000000 */
[----:B------:R-:W-:Y:S01]  /*3420*/  FSEL R48, R48, RZ, !P0 ;  /* 0x000000ff30307208 */ /* 0x000fe20004000000 */
[----:B------:R-:W-:Y:S01]  /*3430*/  DADD R54, RZ, R54 ;  /* 0x00000000ff367229 */ /* 0x000fe20000000036 */
[----:B------:R-:W-:Y:S01]  /*3440*/  FSEL R49, R49, RZ, !P0 ;  /* 0x000000ff31317208 */ /* 0x000fe20004000000 */
[----:B------:R-:W-:Y:S01]  /*3450*/  DMUL R42, R14, R42 ;  /* 0x0000002a0e2a7228 */ /* 0x000fe20000000000 */
[----:B------:R-:W-:Y:S02]  /*3460*/  FSEL R40, R52, RZ, P1 ;  /* 0x000000ff34287208 */ /* 0x000fe40000800000 */
[----:B------:R-:W-:Y:S01]  /*3470*/  FSEL R41, R53, RZ, P1 ;  /* 0x000000ff35297208 */ /* 0x000fe20000800000 */
[----:B------:R-:W-:Y:S02]  /*3480*/  DSETP.MIN.AND P1, P2, RZ, R22, PT ;  /* 0x00000016ff00722a */ /* 0x000fe40003a20000 */
[----:B------:R-:W-:-:S02]  /*3490*/  DADD R56, RZ, R56 ;  /* 0x00000000ff387229 */ /* 0x000fc40000000038 */
[C---:B------:R-:W-:Y:S02]  /*34a0*/  DFMA R48, R16.reuse, R48, -R50 ;  /* 0x000000301030722b */ /* 0x040fe40000000832 */
[----:B------:R-:W-:Y:S01]  /*34b0*/  DFMA R50, R16, R40, -R42 ;  /* 0x000000281032722b */ /* 0x000fe2000000082a */
[----:B------:R-:W-:Y:S01]  /*34c0*/  IMAD.MOV.U32 R0, RZ, RZ, RZ ;  /* 0x000000ffff007224 */ /* 0x000fe200078e00ff */
[----:B------:R-:W-:Y:S01]  /*34d0*/  DADD R40, R54, R38 ;  /* 0x0000000036287229 */ /* 0x000fe20000000026 */
[----:B------:R-:W-:Y:S01]  /*34e0*/  IMAD.MOV.U32 R39, RZ, RZ, R23 ;  /* 0x000000ffff277224 */ /* 0x000fe200078e0017 */
[----:B------:R-:W-:Y:S01]  /*34f0*/  DADD R46, R56, R46 ;  /* 0x00000000382e7229 */ /* 0x000fe2000000002e */
[----:B------:R-:W-:Y:S01]  /*3500*/  IMAD.MOV.U32 R38, RZ, RZ, RZ ;  /* 0x000000ffff267224 */ /* 0x000fe200078e00ff */
[----:B------:R-:W-:Y:S01]  /*3510*/  DADD R54, -RZ, -R22 ;  /* 0x00000000ff367229 */ /* 0x000fe20000000916 */
[----:B------:R-:W-:Y:S01]  /*3520*/  IMAD.MOV.U32 R7, RZ, RZ, R22 ;  /* 0x000000ffff077224 */ /* 0x000fe200078e0016 */
[----:B------:R-:W-:Y:S01]  /*3530*/  FSEL R57, R0, R39, P1 ;  /* 0x0000002700397208 */ /* 0x000fe20000800000 */
[----:B------:R-:W-:Y:S01]  /*3540*/  DADD R42, RZ, R44 ;  /* 0x00000000ff2a7229 */ /* 0x000fe2000000002c */
[----:B------:R-:W-:Y:S01]  /*3550*/  @P2 LOP3.LUT R57, R39, 0x80000, RZ, 0xfc, !PT ;  /* 0x0008000027392812 */ /* 0x000fe200078efcff */
[C---:B------:R-:W-:Y:S01]  /*3560*/  DSETP.GT.AND P0, PT, R22.reuse, RZ, PT ;  /* 0x000000ff1600722a */ /* 0x040fe20003f04000 */
[----:B------:R-:W-:Y:S01]  /*3570*/  SEL R38, R38, R7, P1 ;  /* 0x0000000726267207 */ /* 0x000fe20000800000 */
[----:B------:R-:W-:-:S02]  /*3580*/  DSETP.GEU.AND P1, PT, R22, RZ, PT ;  /* 0x000000ff1600722a */ /* 0x000fc40003f2e000 */
[----:B------:R-:W-:Y:S02]  /*3590*/  IMAD.MOV.U32 R39, RZ, RZ, R57 ;  /* 0x000000ffff277224 */ /* 0x000fe400078e0039 */
[----:B------:R-:W-:Y:S01]  /*35a0*/  DADD R42, R42, R50 ;  /* 0x000000002a2a7229 */ /* 0x000fe20000000032 */
[C---:B------:R-:W-:Y:S02]  /*35b0*/  FSEL R44, R54.reuse, RZ, P0 ;  /* 0x000000ff362c7208 */ /* 0x040fe40000000000 */
[C---:B------:R-:W-:Y:S02]  /*35c0*/  FSEL R45, R55.reuse, RZ, P0 ;  /* 0x000000ff372d7208 */ /* 0x040fe40000000000 */
[----:B------:R-:W-:Y:S02]  /*35d0*/  FSEL R50, R54, RZ, !P0 ;  /* 0x000000ff36327208 */ /* 0x000fe40004000000 */
[----:B------:R-:W-:Y:S01]  /*35e0*/  FSEL R51, R55, RZ, !P0 ;  /* 0x000000ff37337208 */ /* 0x000fe20004000000 */
[----:B------:R-:W-:-:S02]  /*35f0*/  DMUL R54, R28, R38 ;  /* 0x000000261c367228 */ /* 0x000fc40000000000 */
[----:B------:R-:W-:Y:S01]  /*3600*/  DSETP.MIN.AND P2, P3, RZ, R24, PT ;  /* 0x00000018ff00722a */ /* 0x000fe20003b40000 */
[----:B------:R-:W-:Y:S02]  /*3610*/  FSEL R38, R22, RZ, P1 ;  /* 0x000000ff16267208 */ /* 0x000fe40000800000 */
[----:B------:R-:W-:Y:S01]  /*3620*/  FSEL R39, R23, RZ, P1 ;  /* 0x000000ff17277208 */ /* 0x000fe20000800000 */
[----:B------:R-:W-:Y:S01]  /*3630*/  DMUL R44, R28, R44 ;  /* 0x0000002c1c2c7228 */ /* 0x000fe20000000000 */
[----:B------:R-:W-:Y:S02]  /*3640*/  IMAD.MOV.U32 R0, RZ, RZ, R25 ;  /* 0x000000ffff007224 */ /* 0x000fe400078e0019 */
[----:B------:R-:W-:Y:S02]  /*3650*/  IMAD.MOV.U32 R7, RZ, RZ, R24 ;  /* 0x000000ffff077224 */ /* 0x000fe400078e0018 */
[----:B------:R-:W-:Y:S01]  /*3660*/  DFMA R54, R12, R38, -R54 ;  /* 0x000000260c36722b */ /* 0x000fe20000000836 */
[----:B------:R-:W-:-:S02]  /*3670*/  IMAD.MOV.U32 R39, RZ, RZ, RZ ;  /* 0x000000ffff277224 */ /* 0x000fc400078e00ff */
[----:B------:R-:W-:Y:S01]  /*3680*/  IMAD.MOV.U32 R38, RZ, RZ, RZ ;  /* 0x000000ffff267224 */ /* 0x000fe200078e00ff */
[----:B------:R-:W-:Y:S02]  /*3690*/  DFMA R44, R12, R50, -R44 ;  /* 0x000000320c2c722b */ /* 0x000fe4000000082c */
[----:B------:R-:W-:Y:S02]  /*36a0*/  FSEL R39, R39, R0, P2 ;  /* 0x0000000027277208 */ /* 0x000fe40001000000 */
[----:B------:R-:W-:Y:S02]  /*36b0*/  SEL R38, R38, R7, P2 ;  /* 0x0000000726267207 */ /* 0x000fe40001000000 */
[----:B------:R-:W-:Y:S01]  /*36c0*/  @P3 LOP3.LUT R39, R0, 0x80000, RZ, 0xfc, !PT ;  /* 0x0008000000273812 */ /* 0x000fe200078efcff */
[----:B------:R-:W-:Y:S02]  /*36d0*/  DSETP.GEU.AND P1, PT, R24, RZ, PT ;  /* 0x000000ff1800722a */ /* 0x000fe40003f2e000 */
[----:B------:R-:W-:-:S02]  /*36e0*/  DADD R50, -RZ, -R24 ;  /* 0x00000000ff327229 */ /* 0x000fc40000000918 */
[----:B------:R-:W-:Y:S02]  /*36f0*/  DSETP.GT.AND P0, PT, R24, RZ, PT ;  /* 0x000000ff1800722a */ /* 0x000fe40003f04000 */
[----:B------:R-:W-:Y:S02]  /*3700*/  DMUL R38, R28, R38 ;  /* 0x000000261c267228 */ /* 0x000fe40000000000 */
[----:B------:R-:W-:Y:S01]  /*3710*/  DADD R40, R40, R44 ;  /* 0x0000000028287229 */ /* 0x000fe2000000002c */
[----:B------:R-:W-:Y:S02]  /*3720*/  FSEL R44, R24, RZ, P1 ;  /* 0x000000ff182c7208 */ /* 0x000fe40000800000 */
[----:B------:R-:W-:Y:S01]  /*3730*/  FSEL R45, R25, RZ, P1 ;  /* 0x000000ff192d7208 */ /* 0x000fe20000800000 */
[----:B------:R-:W-:Y:S01]  /*3740*/  DADD R42, R42, R54 ;  /* 0x000000002a2a7229 */ /* 0x000fe20000000036 */
[----:B------:R-:W-:Y:S02]  /*3750*/  FSEL R54, R50, RZ, P0 ;  /* 0x000000ff32367208 */ /* 0x000fe40000000000 */
[----:B------:R-:W-:-:S02]  /*3760*/  FSEL R55, R51, RZ, P0 ;  /* 0x000000ff33377208 */ /* 0x000fc40000000000 */
[----:B------:R-:W-:Y:S02]  /*3770*/  DFMA R38, R12, R44, -R38 ;  /* 0x0000002c0c26722b */ /* 0x000fe40000000826 */
[----:B------:R-:W-:Y:S01]  /*3780*/  DADD R8, RZ, R8 ;  /* 0x00000000ff087229 */ /* 0x000fe20000000008 */
[----:B------:R-:W-:Y:S01]  /*3790*/  FSEL R50, R50, RZ, !P0 ;  /* 0x000000ff32327208 */ /* 0x000fe20004000000 */
[----:B------:R-:W-:Y:S01]  /*37a0*/  DMUL R54, R28, R54 ;  /* 0x000000361c367228 */ /* 0x000fe20000000000 */
[----:B------:R-:W-:-:S03]  /*37b0*/  FSEL R51, R51, RZ, !P0 ;  /* 0x000000ff33337208 */ /* 0x000fc60004000000 */
[----:B------:R-:W-:Y:S02]  /*37c0*/  DADD R38, R46, R38 ;  /* 0x000000002e267229 */ /* 0x000fe40000000026 */
[----:B------:R-:W-:Y:S02]  /*37d0*/  DADD R8, R8, R48 ;  /* 0x0000000008087229 */ /* 0x000fe40000000030 */
[----:B------:R-:W-:Y:S02]  /*37e0*/  DMUL R44, R26, R42 ;  /* 0x0000002a1a2c7228 */ /* 0x000fe40000000000 */
[----:B------:R-:W-:Y:S02]  /*37f0*/  DFMA R54, R12, R50, -R54 ;  /* 0x000000320c36722b */ /* 0x000fe40000000836 */
[C---:B------:R-:W-:Y:S02]  /*3800*/  DMUL R42, R26.reuse, R40 ;  /* 0x000000281a2a7228 */ /* 0x040fe40000000000 */
[----:B------:R-:W-:-:S02]  /*3810*/  DMUL R40, R26, R38 ;  /* 0x000000261a287228 */ /* 0x000fc40000000000 */
[----:B------:R-:W-:Y:S02]  /*3820*/  DSETP.MIN.AND P1, P4, RZ, R44, PT ;  /* 0x0000002cff00722a */ /* 0x000fe40003c20000 */
[----:B------:R-:W-:Y:S02]  /*3830*/  DADD R8, R8, R54 ;  /* 0x0000000008087229 */ /* 0x000fe40000000036 */
[----:B------:R-:W-:Y:S02]  /*3840*/  DSETP.GEU.AND P0, PT, R42, RZ, PT ;  /* 0x000000ff2a00722a */ /* 0x000fe40003f0e000 */
[----:B------:R-:W-:Y:S01]  /*3850*/  DSETP.MIN.AND P2, P3, RZ, R40, PT ;  /* 0x00000028ff00722a */ /* 0x000fe20003b40000 */
[----:B------:R-:W-:-:S03]  /*3860*/  IMAD.MOV.U32 R0, RZ, RZ, RZ ;  /* 0x000000ffff007224 */ /* 0x000fc600078e00ff */
[----:B------:R-:W-:Y:S01]  /*3870*/  DMUL R38, R26, R8 ;  /* 0x000000081a267228 */ /* 0x000fe20000000000 */
[----:B------:R-:W-:Y:S01]  /*3880*/  IMAD.MOV.U32 R7, RZ, RZ, R44 ;  /* 0x000000ffff077224 */ /* 0x000fe200078e002c */
[----:B------:R-:W-:Y:S01]  /*3890*/  FSEL R8, R42, RZ, P0 ;  /* 0x000000ff2a087208 */ /* 0x000fe20000000000 */
[----:B------:R-:W-:Y:S01]  /*38a0*/  IMAD.MOV.U32 R42, RZ, RZ, RZ ;  /* 0x000000ffff2a7224 */ /* 0x000fe200078e00ff */
[----:B------:R-:W-:Y:S02]  /*38b0*/  FSEL R9, R43, RZ, P0 ;  /* 0x000000ff2b097208 */ /* 0x000fe40000000000 */
[----:B------:R-:W-:Y:S02]  /*38c0*/  FSEL R43, R0, R45, P1 ;  /* 0x0000002d002b7208 */ /* 0x000fe40000800000 */
[----:B------:R-:W-:Y:S02]  /*38d0*/  SEL R42, R42, R7, P1 ;  /* 0x000000072a2a7207 */ /* 0x000fe40000800000 */
[----:B------:R-:W-:Y:S01]  /*38e0*/  @P4 LOP3.LUT R43, R45, 0x80000, RZ, 0xfc, !PT ;  /* 0x000800002d2b4812 */ /* 0x000fe200078efcff */
[----:B------:R-:W-:Y:S01]  /*38f0*/  DSETP.GEU.AND P0, PT, R38, RZ, PT ;  /* 0x000000ff2600722a */ /* 0x000fe20003f0e000 */
[----:B------:R-:W-:Y:S01]  /*3900*/  IMAD.MOV.U32 R7, RZ, RZ, R40 ;  /* 0x000000ffff077224 */ /* 0x000fe200078e0028 */
[----:B------:R-:W-:Y:S01]  /*3910*/  FSEL R47, R0, R41, P2 ;  /* 0x00000029002f7208 */ /* 0x000fe20001000000 */
[----:B------:R-:W-:Y:S01]  /*3920*/  IMAD.MOV.U32 R40, RZ, RZ, RZ ;  /* 0x000000ffff287224 */ /* 0x000fe200078e00ff */
[----:B------:R-:W-:Y:S01]  /*3930*/  @P3 LOP3.LUT R47, R41, 0x80000, RZ, 0xfc, !PT ;  /* 0x00080000292f3812 */ /* 0x000fe200078efcff */
[----:B------:R-:W-:Y:S01]  /*3940*/  DSETP.GEU.AND P1, PT, |R8|, |R42|, PT ;  /* 0x4000002a0800722a */ /* 0x000fe20003f2e200 */
[----:B------:R-:W-:-:S02]  /*3950*/  FSEL R44, R38, RZ, P0 ;  /* 0x000000ff262c7208 */ /* 0x000fc40000000000 */
[----:B------:R-:W-:Y:S01]  /*3960*/  FSEL R45, R39, RZ, P0 ;  /* 0x000000ff272d7208 */ /* 0x000fe20000000000 */
[----:B------:R-:W-:Y:S01]  /*3970*/  IMAD.MOV.U32 R41, RZ, RZ, R47 ;  /* 0x000000ffff297224 */ /* 0x000fe200078e002f */
[----:B------:R-:W-:Y:S02]  /*3980*/  SEL R40, R40, R7, P2 ;  /* 0x0000000728287207 */ /* 0x000fe40001000000 */
[----:B------:R-:W-:Y:S02]  /*3990*/  FSEL R38, R42, R8, !P1 ;  /* 0x000000082a267208 */ /* 0x000fe40004800000 */
[----:B------:R-:W-:Y:S02]  /*39a0*/  FSEL R39, R43, R9, !P1 ;  /* 0x000000092b277208 */ /* 0x000fe40004800000 */
[----:B------:R-:W-:-:S04]  /*39b0*/  DSETP.GEU.AND P0, PT, |R44|, |R40|, PT ;  /* 0x400000282c00722a */ /* 0x000fc80003f0e200 */
[----:B------:R-:W-:Y:S02]  /*39c0*/  DMUL R48, R38, R38 ;  /* 0x0000002626307228 */ /* 0x000fe40000000000 */
[----:B------:R-:W-:Y:S02]  /*39d0*/  FSEL R40, R40, R44, !P0 ;  /* 0x0000002c28287208 */ /* 0x000fe40004000000 */
[----:B------:R-:W-:-:S06]  /*39e0*/  FSEL R41, R41, R45, !P0 ;  /* 0x0000002d29297208 */ /* 0x000fcc0004000000 */
[----:B------:R-:W-:-:S06]  /*39f0*/  DFMA R48, R40, R40, R48 ;  /* 0x000000282830722b */ /* 0x000fcc0000000030 */
[----:B------:R-:W0:Y:S04]  /*3a00*/  MUFU.RSQ64H R45, R49 ;  /* 0x00000031002d7308 */ /* 0x000e280000001c00 */
[----:B------:R-:W-:Y:S02]  /*3a10*/  VIADD R44, R49, 0xfcb00000 ;  /* 0xfcb00000312c7836 */ /* 0x000fe40000000000 */
[----:B------:R-:W-:-:S04]  /*3a20*/  IMAD.MOV.U32 R42, RZ, RZ, 0x0 ;  /* 0x00000000ff2a7424 */ /* 0x000fc800078e00ff */
[----:B0-----:R-:W-:Y:S01]  /*3a30*/  DMUL R8, R44, R44 ;  /* 0x0000002c2c087228 */ /* 0x001fe20000000000 */
[----:B------:R-:W-:-:S07]  /*3a40*/  IMAD.MOV.U32 R43, RZ, RZ, 0x3fd80000 ;  /* 0x3fd80000ff2b7424 */ /* 0x000fce00078e00ff */
[----:B------:R-:W-:-:S08]  /*3a50*/  DFMA R8, R48, -R8, 1 ;  /* 0x3ff000003008742b */ /* 0x000fd00000000808 */
[----:B------:R-:W-:Y:S02]  /*3a60*/  DFMA R42, R8, R42, 0.5 ;  /* 0x3fe00000082a742b */ /* 0x000fe4000000002a */
[----:B------:R-:W-:-:S08]  /*3a70*/  DMUL R8, R44, R8 ;  /* 0x000000082c087228 */ /* 0x000fd00000000000 */
[----:B------:R-:W-:Y:S01]  /*3a80*/  DFMA R54, R42, R8, R44 ;  /* 0x000000082a36722b */ /* 0x000fe2000000002c */
[----:B------:R-:W-:-:S07]  /*3a90*/  ISETP.GE.U32.AND P0, PT, R44, 0x7ca00000, PT ;  /* 0x7ca000002c00780c */ /* 0x000fce0003f06070 */
[----:B------:R-:W-:Y:S02]  /*3aa0*/  DMUL R46, R48, R54 ;  /* 0x00000036302e7228 */ /* 0x000fe40000000000 */
[----:B------:R-:W-:Y:S02]  /*3ab0*/  VIADD R9, R55, 0xfff00000 ;  /* 0xfff0000037097836 */ /* 0x000fe40000000000 */
[----:B------:R-:W-:-:S04]  /*3ac0*/  IMAD.MOV.U32 R8, RZ, RZ, R54 ;  /* 0x000000ffff087224 */ /* 0x000fc800078e0036 */
[----:B------:R-:W-:Y:S01]  /*3ad0*/  DFMA R50, R46, -R46, R48 ;  /* 0x8000002e2e32722b */ /* 0x000fe20000000030 */
[----:B------:R-:W-:Y:S07]  /*3ae0*/  BSSY.RECONVERGENT B0, `(.L_x_115) ;  /* 0x0000007000007945 */ /* 0x000fee0003800200 */
[----:B------:R-:W-:Y:S01]  /*3af0*/  DFMA R42, R50, R8, R46 ;  /* 0x00000008322a722b */ /* 0x000fe2000000002e */
[----:B------:R-:W-:Y:S10]  /*3b00*/  @!P0 BRA `(.L_x_116) ;  /* 0x0000000000108947 */ /* 0x000ff40003800000 */
[----:B------:R-:W-:Y:S01]  /*3b10*/  IMAD.MOV.U32 R0, RZ, RZ, R54 ;  /* 0x000000ffff007224 */ /* 0x000fe200078e0036 */
[----:B------:R-:W-:Y:S01]  /*3b20*/  MOV R8, 0x3b50 ;  /* 0x00003b5000087802 */ /* 0x000fe20000000f00 */
[----:B------:R-:W-:-:S07]  /*3b30*/  IMAD.MOV.U32 R42, RZ, RZ, R50 ;  /* 0x000000ffff2a7224 */ /* 0x000fce00078e0032 */
[----:B-----5:R-:W-:Y:S05]  /*3b40*/  CALL.REL.NOINC `($__internal_5_$__cuda_sm20_dsqrt_rn_f64_mediumpath_v1) ;  /* 0x0000000c00887944 */ /* 0x020fea0003c00000 */
.L_x_116:
[----:B------:R-:W-:Y:S05]  /*3b50*/  BSYNC.RECONVERGENT B0 ;  /* 0x0000000000007941 */ /* 0x000fea0003800200 */
.L_x_115:
[----:B------:R-:W0:Y:S01]  /*3b60*/  MUFU.RCP64H R9, R43 ;  /* 0x0000002b00097308 */ /* 0x000e220000001800 */
[----:B------:R-:W-:Y:S01]  /*3b70*/  IMAD.MOV.U32 R8, RZ, RZ, 0x1 ;  /* 0x00000001ff087424 */ /* 0x000fe200078e00ff */
[----:B------:R-:W-:Y:S01]  /*3b80*/  DMUL R10, R10, R38 ;  /* 0x000000260a0a7228 */ /* 0x000fe20000000000 */
[----:B------:R-:W-:Y:S07]  /*3b90*/  BSSY.RECONVERGENT B1, `(.L_x_117) ;  /* 0x0000014000017945 */ /* 0x000fee0003800200 */
[----:B------:R-:W-:-:S02]  /*3ba0*/  DFMA R48, R2, R40, R10 ;  /* 0x000000280230722b */ /* 0x000fc4000000000a */
[----:B0-----:R-:W-:-:S08]  /*3bb0*/  DFMA R44, R8, -R42, 1 ;  /* 0x3ff00000082c742b */ /* 0x001fd0000000082a */
[----:B------:R-:W-:Y:S01]  /*3bc0*/  FSETP.GEU.AND P1, PT, |R49|, 6.5827683646048100446e-37, PT ;  /* 0x036000003100780b */ /* 0x000fe20003f2e200 */
[----:B------:R-:W-:-:S08]  /*3bd0*/  DFMA R44, R44, R44, R44 ;  /* 0x0000002c2c2c722b */ /* 0x000fd0000000002c */
        /* <DEDUP_REMOVED lines=8> */
[----:B------:R-:W-:Y:S05]  /*3c60*/  @P0 BRA P1, `(.L_x_118) ;  /* 0x0000000000180947 */ /* 0x000fea0000800000 */
[----:B------:R-:W-:Y:S01]  /*3c70*/  IMAD.MOV.U32 R46, RZ, RZ, R42 ;  /* 0x000000ffff2e7224 */ /* 0x000fe200078e002a */
[----:B------:R-:W-:Y:S01]  /*3c80*/  MOV R0, 0x3cb0 ;  /* 0x00003cb000007802 */ /* 0x000fe20000000f00 */
[----:B------:R-:W-:-:S07]  /*3c90*/  IMAD.MOV.U32 R47, RZ, RZ, R43 ;  /* 0x000000ffff2f7224 */ /* 0x000fce00078e002b */
[----:B-----5:R-:W-:Y:S05]  /*3ca0*/  CALL.REL.NOINC `($__internal_4_$__cuda_sm20_div_rn_f64_full) ;  /* 0x0000000400a87944 */ /* 0x020fea0003c00000 */
[----:B------:R-:W-:Y:S02]  /*3cb0*/  IMAD.MOV.U32 R2, RZ, RZ, R8 ;  /* 0x000000ffff027224 */ /* 0x000fe400078e0008 */
[----:B------:R-:W-:-:S07]  /*3cc0*/  IMAD.MOV.U32 R3, RZ, RZ, R9 ;  /* 0x000000ffff037224 */ /* 0x000fce00078e0009 */
.L_x_118:
[----:B------:R-:W-:Y:S05]  /*3cd0*/  BSYNC.RECONVERGENT B1 ;  /* 0x0000000000017941 */ /* 0x000fea0003800200 */
.L_x_117:
        /* <DEDUP_REMOVED lines=23> */
.L_x_120:
[----:B------:R-:W-:Y:S05]  /*3e50*/  BSYNC.RECONVERGENT B1 ;  /* 0x0000000000017941 */ /* 0x000fea0003800200 */
.L_x_119:
        /* <DEDUP_REMOVED lines=21> */
.L_x_122:
[----:B------:R-:W-:Y:S05]  /*3fb0*/  BSYNC.RECONVERGENT B1 ;  /* 0x0000000000017941 */ /* 0x000fea0003800200 */
.L_x_121:
[C---:B------:R-:W-:Y:S01]  /*3fc0*/  DSETP.GEU.AND P1, PT, R4.reuse, RZ, PT ;  /* 0x000000ff0400722a */ /* 0x040fe20003f2e000 */
[----:B------:R-:W-:Y:S01]  /*3fd0*/  BSSY.RECONVERGENT B0, `(.L_x_123) ;  /* 0x0000031000007945 */ /* 0x000fe20003800200 */
[----:B------:R-:W-:Y:S02]  /*3fe0*/  DSETP.GT.AND P0, PT, R4, RZ, PT ;  /* 0x000000ff0400722a */ /* 0x000fe40003f04000 */
[----:B-----5:R-:W-:Y:S02]  /*3ff0*/  DMUL R36, R26, R36 ;  /* 0x000000241a247228 */ /* 0x020fe40000000000 */
[----:B------:R-:W-:Y:S02]  /*4000*/  FSEL R5, R16, RZ, !P1 ;  /* 0x000000ff10057208 */ /* 0x000fe40004800000 */
[----:B------:R-:W-:Y:S01]  /*4010*/  FSEL R17, R17, RZ, !P1 ;  /* 0x000000ff11117208 */ /* 0x000fe20004800000 */
[----:B------:R-:W-:Y:S01]  /*4020*/  DSETP.GEU.AND P1, PT, R2, RZ, PT ;  /* 0x000000ff0200722a */ /* 0x000fe20003f2e000 */
[----:B------:R-:W-:-:S02]  /*4030*/  FSEL R4, R14, R5, P0 ;  /* 0x000000050e047208 */ /* 0x000fc40000000000 */
[----:B------:R-:W-:Y:S01]  /*4040*/  FSEL R5, R15, R17, P0 ;  /* 0x000000110f057208 */ /* 0x000fe20000000000 */
[----:B------:R-:W-:Y:S02]  /*4050*/  DSETP.GT.AND P0, PT, R2, RZ, PT ;  /* 0x000000ff0200722a */ /* 0x000fe40003f04000 */
[----:B------:R-:W-:Y:S02]  /*4060*/  FSEL R3, R20, RZ, !P1 ;  /* 0x000000ff14037208 */ /* 0x000fe40004800000 */
[----:B------:R-:W-:Y:S01]  /*4070*/  FSEL R21, R21, RZ, !P1 ;  /* 0x000000ff15157208 */ /* 0x000fe20004800000 */
[-C--:B------:R-:W-:Y:S01]  /*4080*/  DMUL R32, R32, R4.reuse ;  /* 0x0000000420207228 */ /* 0x080fe20000000000 */
[----:B------:R-:W-:Y:S01]  /*4090*/  FSEL R2, R18, R3, P0 ;  /* 0x0000000312027208 */ /* 0x000fe20000000000 */
[----:B------:R-:W-:Y:S01]  /*40a0*/  DSETP.GEU.AND P1, PT, R8, RZ, PT ;  /* 0x000000ff0800722a */ /* 0x000fe20003f2e000 */
[----:B------:R-:W-:Y:S01]  /*40b0*/  FSEL R3, R19, R21, P0 ;  /* 0x0000001513037208 */ /* 0x000fe20000000000 */
[----:B------:R-:W-:-:S02]  /*40c0*/  DMUL R4, R4, R4 ;  /* 0x0000000404047228 */ /* 0x000fc40000000000 */
[----:B------:R-:W-:Y:S02]  /*40d0*/  DSETP.GT.AND P0, PT, R8, RZ, PT ;  /* 0x000000ff0800722a */ /* 0x000fe40003f04000 */
[----:B------:R-:W-:Y:S01]  /*40e0*/  FSEL R7, R12, RZ, !P1 ;  /* 0x000000ff0c077208 */ /* 0x000fe20004800000 */
[-C--:B------:R-:W-:Y:S01]  /*40f0*/  DFMA R30, R30, R2.reuse, R32 ;  /* 0x000000021e1e722b */ /* 0x080fe20000000020 */
[----:B------:R-:W-:Y:S01]  /*4100*/  FSEL R13, R13, RZ, !P1 ;  /* 0x000000ff0d0d7208 */ /* 0x000fe20004800000 */
[----:B------:R-:W-:Y:S01]  /*4110*/  IMAD.MOV.U32 R8, RZ, RZ, 0x0 ;  /* 0x00000000ff087424 */ /* 0x000fe200078e00ff */
[----:B------:R-:W-:Y:S01]  /*4120*/  DFMA R4, R2, R2, R4 ;  /* 0x000000020204722b */ /* 0x000fe20000000004 */
[----:B------:R-:W-:Y:S01]  /*4130*/  IMAD.MOV.U32 R9, RZ, RZ, 0x3fd80000 ;  /* 0x3fd80000ff097424 */ /* 0x000fe200078e00ff */
[----:B------:R-:W-:Y:S02]  /*4140*/  FSEL R2, R28, R7, P0 ;  /* 0x000000071c027208 */ /* 0x000fe40000000000 */
[----:B------:R-:W-:-:S06]  /*4150*/  FSEL R3, R29, R13, P0 ;  /* 0x0000000d1d037208 */ /* 0x000fcc0000000000 */
[-C--:B------:R-:W-:Y:S02]  /*4160*/  DFMA R30, R34, R2.reuse, R30 ;  /* 0x00000002221e722b */ /* 0x080fe4000000001e */
[----:B------:R-:W-:-:S08]  /*4170*/  DFMA R4, R2, R2, R4 ;  /* 0x000000020204722b */ /* 0x000fd00000000004 */
[----:B------:R-:W-:-:S06]  /*4180*/  DFMA R48, -R30, R30, R4 ;  /* 0x0000001e1e30722b */ /* 0x000fcc0000000104 */
        /* <DEDUP_REMOVED lines=15> */
[----:B------:R-:W-:Y:S01]  /*4280*/  MOV R8, 0x42c0 ;  /* 0x000042c000087802 */ /* 0x000fe20000000f00 */
[----:B------:R-:W-:Y:S02]  /*4290*/  IMAD.MOV.U32 R51, RZ, RZ, R43 ;  /* 0x000000ffff337224 */ /* 0x000fe400078e002b */
[----:B------:R-:W-:-:S07]  /*42a0*/  IMAD.MOV.U32 R44, RZ, RZ, R2 ;  /* 0x000000ffff2c7224 */ /* 0x000fce00078e0002 */
[----:B------:R-:W-:Y:S05]  /*42b0*/  CALL.REL.NOINC `($__internal_5_$__cuda_sm20_dsqrt_rn_f64_mediumpath_v1) ;  /* 0x0000000400ac7944 */ /* 0x000fea0003c00000 */
[----:B------:R-:W-:Y:S02]  /*42c0*/  IMAD.MOV.U32 R4, RZ, RZ, R42 ;  /* 0x000000ffff047224 */ /* 0x000fe400078e002a */
[----:B------:R-:W-:-:S07]  /*42d0*/  IMAD.MOV.U32 R5, RZ, RZ, R43 ;  /* 0x000000ffff057224 */ /* 0x000fce00078e002b */
.L_x_124:
[----:B------:R-:W-:Y:S05]  /*42e0*/  BSYNC.RECONVERGENT B0 ;  /* 0x0000000000007941 */ /* 0x000fea0003800200 */
.L_x_123:
[----:B------:R-:W0:Y:S01]  /*42f0*/  LDC.64 R2, c[0x0][0x380] ;  /* 0x0000e000ff027b82 */ /* 0x000e220000000a00 */
[----:B------:R-:W-:-:S08]  /*4300*/  DADD R4, R4, -1 ;  /* 0xbff0000004047429 */ /* 0x000fd00000000000 */
[----:B------:R-:W-:Y:S01]  /*4310*/  DMUL R4, R36, R4 ;  /* 0x0000000424047228 */ /* 0x000fe20000000000 */
[----:B0-----:R-:W-:-:S06]  /*4320*/  IMAD.WIDE R6, R6, 0x8, R2 ;  /* 0x0000000806067825 */ /* 0x001fcc00078e0202 */
[----:B------:R-:W-:Y:S01]  /*4330*/  STG.E.64 desc[UR4][R6.64], R4 ;  /* 0x0000000406007986 */ /* 0x000fe2000c101b04 */
[----:B------:R-:W-:Y:S05]  /*4340*/  EXIT ;  /* 0x000000000000794d */ /* 0x000fea0003800000 */
        .weak           $__internal_4_$__cuda_sm20_div_rn_f64_full
        .type           $__internal_4_$__cuda_sm20_div_rn_f64_full,@function
        .size           $__internal_4_$__cuda_sm20_div_rn_f64_full,($__internal_5_$__cuda_sm20_dsqrt_rn_f64_mediumpath_v1 - $__internal_4_$__cuda_sm20_div_rn_f64_full)
$__internal_4_$__cuda_sm20_div_rn_f64_full:
[C---:B------:R-:W-:Y:S01]  /*4350*/  FSETP.GEU.AND P0, PT, |R47|.reuse, 1.469367938527859385e-39, PT ;  /* 0x001000002f00780b */ /* 0x040fe20003f0e200 */
[----:B------:R-:W-:Y:S01]  /*4360*/  IMAD.MOV.U32 R50, RZ, RZ, 0x1 ;  /* 0x00000001ff327424 */ /* 0x000fe200078e00ff */
[----:B------:R-:W-:Y:S01]  /*4370*/  LOP3.LUT R44, R47, 0x800fffff, RZ, 0xc0, !PT ;  /* 0x800fffff2f2c7812 */ /* 0x000fe200078ec0ff */
[----:B------:R-:W-:Y:S01]  /*4380*/  BSSY.RECONVERGENT B0, `(.L_x_125) ;  /* 0x0000059000007945 */ /* 0x000fe20003800200 */
[C---:B------:R-:W-:Y:S02]  /*4390*/  FSETP.GEU.AND P2, PT, |R49|.reuse, 1.469367938527859385e-39, PT ;  /* 0x001000003100780b */ /* 0x040fe40003f4e200 */
[----:B------:R-:W-:Y:S01]  /*43a0*/  LOP3.LUT R45, R44, 0x3ff00000, RZ, 0xfc, !PT ;  /* 0x3ff000002c2d7812 */ /* 0x000fe200078efcff */
[----:B------:R-:W-:Y:S01]  /*43b0*/  IMAD.MOV.U32 R44, RZ, RZ, R46 ;  /* 0x000000ffff2c7224 */ /* 0x000fe200078e002e */
[----:B------:R-:W-:Y:S02]  /*43c0*/  LOP3.LUT R8, R49, 0x7ff00000, RZ, 0xc0, !PT ;  /* 0x7ff0000031087812 */ /* 0x000fe400078ec0ff */
[----:B------:R-:W-:-:S03]  /*43d0*/  LOP3.LUT R10, R47, 0x7ff00000, RZ, 0xc0, !PT ;  /* 0x7ff000002f0a7812 */ /* 0x000fc600078ec0ff */
[----:B------:R-:W-:Y:S01]  /*43e0*/  @!P0 DMUL R44, R46, 8.98846567431157953865e+307 ;  /* 0x7fe000002e2c8828 */ /* 0x000fe20000000000 */
[----:B------:R-:W-:-:S03]  /*43f0*/  ISETP.GE.U32.AND P1, PT, R8, R10, PT ;  /* 0x0000000a0800720c */ /* 0x000fc60003f26070 */
[----:B------:R-:W-:Y:S01]  /*4400*/  @!P2 LOP3.LUT R7, R47, 0x7ff00000, RZ, 0xc0, !PT ;  /* 0x7ff000002f07a812 */ /* 0x000fe200078ec0ff */
[----:B------:R-:W-:Y:S01]  /*4410*/  @!P2 IMAD.MOV.U32 R58, RZ, RZ, RZ ;  /* 0x000000ffff3aa224 */ /* 0x000fe200078e00ff */
[----:B------:R-:W0:Y:S02]  /*4420*/  MUFU.RCP64H R51, R45 ;  /* 0x0000002d00337308 */ /* 0x000e240000001800 */
[----:B------:R-:W-:Y:S01]  /*4430*/  @!P2 ISETP.GE.U32.AND P3, PT, R8, R7, PT ;  /* 0x000000070800a20c */ /* 0x000fe20003f66070 */
[----:B------:R-:W-:Y:S01]  /*4440*/  IMAD.MOV.U32 R7, RZ, RZ, 0x1ca00000 ;  /* 0x1ca00000ff077424 */ /* 0x000fe200078e00ff */
[----:B------:R-:W-:-:S04]  /*4450*/  @!P0 LOP3.LUT R10, R45, 0x7ff00000, RZ, 0xc0, !PT ;  /* 0x7ff000002d0a8812 */ /* 0x000fc800078ec0ff */
[----:B------:R-:W-:-:S04]  /*4460*/  @!P2 SEL R9, R7, 0x63400000, !P3 ;  /* 0x634000000709a807 */ /* 0x000fc80005800000 */
[----:B------:R-:W-:-:S04]  /*4470*/  @!P2 LOP3.LUT R9, R9, 0x80000000, R49, 0xf8, !PT ;  /* 0x800000000909a812 */ /* 0x000fc800078ef831 */
[----:B------:R-:W-:Y:S01]  /*4480*/  @!P2 LOP3.LUT R59, R9, 0x100000, RZ, 0xfc, !PT ;  /* 0x00100000093ba812 */ /* 0x000fe200078efcff */
[----:B0-----:R-:W-:Y:S01]  /*4490*/  DFMA R56, R50, -R44, 1 ;  /* 0x3ff000003238742b */ /* 0x001fe2000000082c */
[----:B------:R-:W-:-:S07]  /*44a0*/  MOV R9, R8 ;  /* 0x0000000800097202 */ /* 0x000fce0000000f00 */
[----:B------:R-:W-:-:S08]  /*44b0*/  DFMA R56, R56, R56, R56 ;  /* 0x000000383838722b */ /* 0x000fd00000000038 */
[----:B------:R-:W-:Y:S01]  /*44c0*/  DFMA R56, R50, R56, R50 ;  /* 0x000000383238722b */ /* 0x000fe20000000032 */
[----:B------:R-:W-:Y:S01]  /*44d0*/  SEL R51, R7, 0x63400000, !P1 ;  /* 0x6340000007337807 */ /* 0x000fe20004800000 */
[----:B------:R-:W-:-:S03]  /*44e0*/  IMAD.MOV.U32 R50, RZ, RZ, R48 ;  /* 0x000000ffff327224 */ /* 0x000fc600078e0030 */
[----:B------:R-:W-:-:S03]  /*44f0*/  LOP3.LUT R51, R51, 0x800fffff, R49, 0xf8, !PT ;  /* 0x800fffff33337812 */ /* 0x000fc600078ef831 */
[----:B------:R-:W-:-:S03]  /*4500*/  DFMA R54, R56, -R44, 1 ;  /* 0x3ff000003836742b */ /* 0x000fc6000000082c */
[----:B------:R-:W-:-:S05]  /*4510*/  @!P2 DFMA R50, R50, 2, -R58 ;  /* 0x400000003232a82b */ /* 0x000fca000000083a */
[----:B------:R-:W-:-:S05]  /*4520*/  DFMA R56, R56, R54, R56 ;  /* 0x000000363838722b */ /* 0x000fca0000000038 */
[----:B------:R-:W-:-:S03]  /*4530*/  @!P2 LOP3.LUT R9, R51, 0x7ff00000, RZ, 0xc0, !PT ;  /* 0x7ff000003309a812 */ /* 0x000fc600078ec0ff */
[----:B------:R-:W-:Y:S02]  /*4540*/  DMUL R54, R56, R50 ;  /* 0x0000003238367228 */ /* 0x000fe40000000000 */
[----:B------:R-:W-:-:S05]  /*4550*/  VIADD R11, R9, 0xffffffff ;  /* 0xffffffff090b7836 */ /* 0x000fca0000000000 */
[----:B------:R-:W-:Y:S01]  /*4560*/  ISETP.GT.U32.AND P0, PT, R11, 0x7feffffe, PT ;  /* 0x7feffffe0b00780c */ /* 0x000fe20003f04070 */
[----:B------:R-:W-:Y:S01]  /*4570*/  VIADD R11, R10, 0xffffffff ;  /* 0xffffffff0a0b7836 */ /* 0x000fe20000000000 */
[----:B------:R-:W-:-:S04]  /*4580*/  DFMA R58, R54, -R44, R50 ;  /* 0x8000002c363a722b */ /* 0x000fc80000000032 */
[----:B------:R-:W-:-:S04]  /*4590*/  ISETP.GT.U32.OR P0, PT, R11, 0x7feffffe, P0 ;  /* 0x7feffffe0b00780c */ /* 0x000fc80000704470 */
[----:B------:R-:W-:-:S09]  /*45a0*/  DFMA R54, R56, R58, R54 ;  /* 0x0000003a3836722b */ /* 0x000fd20000000036 */
        /* <DEDUP_REMOVED lines=19> */
[----:B------:R-:W-:Y:S01]  /*46e0*/  DMUL.RP R8, R54, R8 ;  /* 0x0000000836087228 */ /* 0x000fe20000008000 */
[----:B------:R-:W-:Y:S01]  /*46f0*/  IMAD.MOV.U32 R10, RZ, RZ, RZ ;  /* 0x000000ffff0a7224 */ /* 0x000fe200078e00ff */
[----:B------:R-:W-:-:S05]  /*4700*/  IADD3 R7, PT, PT, -R7, -0x43300000, RZ ;  /* 0xbcd0000007077810 */ /* 0x000fca0007ffe1ff */
[----:B------:R-:W-:-:S03]  /*4710*/  DFMA R10, R56, -R10, R54 ;  /* 0x8000000a380a722b */ /* 0x000fc60000000036 */
[----:B------:R-:W-:-:S07]  /*4720*/  LOP3.LUT R46, R9, R46, RZ, 0x3c, !PT ;  /* 0x0000002e092e7212 */ /* 0x000fce00078e3cff */
[----:B------:R-:W-:-:S04]  /*4730*/  FSETP.NEU.AND P0, PT, |R11|, R7, PT ;  /* 0x000000070b00720b */ /* 0x000fc80003f0d200 */
[----:B------:R-:W-:Y:S02]  /*4740*/  FSEL R8, R8, R56, !P0 ;  /* 0x0000003808087208 */ /* 0x000fe40004000000 */
[----:B------:R-:W-:-:S03]  /*4750*/  FSEL R9, R46, R57, !P0 ;  /* 0x000000392e097208 */ /* 0x000fc60004000000 */
[----:B------:R-:W-:Y:S02]  /*4760*/  IMAD.MOV.U32 R56, RZ, RZ, R8 ;  /* 0x000000ffff387224 */ /* 0x000fe400078e0008 */
[----:B------:R-:W-:Y:S01]  /*4770*/  IMAD.MOV.U32 R57, RZ, RZ, R9 ;  /* 0x000000ffff397224 */ /* 0x000fe200078e0009 */
[----:B------:R-:W-:Y:S06]  /*4780*/  BRA `(.L_x_127) ;  /* 0x0000000000607947 */ /* 0x000fec0003800000 */
.L_x_126:
[----:B------:R-:W-:-:S14]  /*4790*/  DSETP.NAN.AND P0, PT, R48, R48, PT ;  /* 0x000000303000722a */ /* 0x000fdc0003f08000 */
[----:B------:R-:W-:Y:S05]  /*47a0*/  @P0 BRA `(.L_x_128) ;  /* 0x00000000004c0947 */ /* 0x000fea0003800000 */
[----:B------:R-:W-:-:S14]  /*47b0*/  DSETP.NAN.AND P0, PT, R46, R46, PT ;  /* 0x0000002e2e00722a */ /* 0x000fdc0003f08000 */
[----:B------:R-:W-:Y:S05]  /*47c0*/  @P0 BRA `(.L_x_129) ;  /* 0x0000000000340947 */ /* 0x000fea0003800000 */
[----:B------:R-:W-:Y:S01]  /*47d0*/  ISETP.NE.AND P0, PT, R9, R10, PT ;  /* 0x0000000a0900720c */ /* 0x000fe20003f05270 */
[----:B------:R-:W-:Y:S02]  /*47e0*/  IMAD.MOV.U32 R56, RZ, RZ, 0x0 ;  /* 0x00000000ff387424 */ /* 0x000fe400078e00ff */
[----:B------:R-:W-:-:S10]  /*47f0*/  IMAD.MOV.U32 R57, RZ, RZ, -0x80000 ;  /* 0xfff80000ff397424 */ /* 0x000fd400078e00ff */
        /* <DEDUP_REMOVED lines=10> */
.L_x_129:
[----:B------:R-:W-:Y:S01]  /*48a0*/  LOP3.LUT R7, R47, 0x80000, RZ, 0xfc, !PT ;  /* 0x000800002f077812 */ /* 0x000fe200078efcff */
[----:B------:R-:W-:-:S04]  /*48b0*/  IMAD.MOV.U32 R56, RZ, RZ, R46 ;  /* 0x000000ffff387224 */ /* 0x000fc800078e002e */
[----:B------:R-:W-:Y:S01]  /*48c0*/  IMAD.MOV.U32 R57, RZ, RZ, R7 ;  /* 0x000000ffff397224 */ /* 0x000fe200078e0007 */
[----:B------:R-:W-:Y:S06]  /*48d0*/  BRA `(.L_x_127) ;  /* 0x00000000000c7947 */ /* 0x000fec0003800000 */
.L_x_128:
[----:B------:R-:W-:Y:S01]  /*48e0*/  LOP3.LUT R7, R49, 0x80000, RZ, 0xfc, !PT ;  /* 0x0008000031077812 */ /* 0x000fe200078efcff */
[----:B------:R-:W-:-:S04]  /*48f0*/  IMAD.MOV.U32 R56, RZ, RZ, R48 ;  /* 0x000000ffff387224 */ /* 0x000fc800078e0030 */
[----:B------:R-:W-:-:S07]  /*4900*/  IMAD.MOV.U32 R57, RZ, RZ, R7 ;  /* 0x000000ffff397224 */ /* 0x000fce00078e0007 */
.L_x_127:
[----:B------:R-:W-:Y:S05]  /*4910*/  BSYNC.RECONVERGENT B0 ;  /* 0x0000000000007941 */ /* 0x000fea0003800200 */
.L_x_125:
[----:B------:R-:W-:Y:S02]  /*4920*/  IMAD.MOV.U32 R10, RZ, RZ, R0 ;  /* 0x000000ffff0a7224 */ /* 0x000fe400078e0000 */
[----:B------:R-:W-:Y:S02]  /*4930*/  IMAD.MOV.U32 R11, RZ, RZ, 0x0 ;  /* 0x00000000ff0b7424 */ /* 0x000fe400078e00ff */
[----:B------:R-:W-:Y:S02]  /*4940*/  IMAD.MOV.U32 R8, RZ, RZ, R56 ;  /* 0x000000ffff087224 */ /* 0x000fe400078e0038 */
[----:B------:R-:W-:Y:S01]  /*4950*/  IMAD.MOV.U32 R9, RZ, RZ, R57 ;  /* 0x000000ffff097224 */ /* 0x000fe200078e0039 */
[----:B------:R-:W-:Y:S06]  /*4960*/  RET.REL.NODEC R10 `(_Z23surface_redistance_stepPdPKdS1_S1_S1_S1_S1_S1_S1_S1_S1_S1_S1_S1_S1_S1_S1_S1_S1_iiidddi) ;  /* 0xffffffb40aa47950 */ /* 0x000fec0003c3ffff */
        .weak           $__internal_5_$__cuda_sm20_dsqrt_rn_f64_mediumpath_v1
        .type           $__internal_5_$__cuda_sm20_dsqrt_rn_f64_mediumpath_v1,@function
        .size           $__internal_5_$__cuda_sm20_dsqrt_rn_f64_mediumpath_v1,($_Z23surface_redistance_stepPdPKdS1_S1_S1_S1_S1_S1_S1_S1_S1_S1_S1_S1_S1_S1_S1_S1_S1_iiidddi$__internal_accurate_pow - $__internal_5_$__cuda_sm20_dsqrt_rn_f64_mediumpath_v1)
$__internal_5_$__cuda_sm20_dsqrt_rn_f64_mediumpath_v1:
[----:B------:R-:W-:Y:S01]  /*4970*/  ISETP.GE.U32.AND P0, PT, R44, -0x3400000, PT ;  /* 0xfcc000002c00780c */ /* 0x000fe20003f06070 */
[----:B------:R-:W-:Y:S01]  /*4980*/  BSSY.RECONVERGENT B1, `(.L_x_130) ;  /* 0x0000026000017945 */ /* 0x000fe20003800200 */
[----:B------:R-:W-:Y:S02]  /*4990*/  IMAD.MOV.U32 R43, RZ, RZ, R51 ;  /* 0x000000ffff2b7224 */ /* 0x000fe400078e0033 */
[----:B------:R-:W-:Y:S02]  /*49a0*/  IMAD.MOV.U32 R44, RZ, RZ, R0 ;  /* 0x000000ffff2c7224 */ /* 0x000fe400078e0000 */
[----:B------:R-:W-:-:S07]  /*49b0*/  IMAD.MOV.U32 R45, RZ, RZ, R9 ;  /* 0x000000ffff2d7224 */ /* 0x000fce00078e0009 */
        /* <DEDUP_REMOVED lines=9> */
.L_x_131:
        /* <DEDUP_REMOVED lines=9> */
[----:B------:R-:W-:Y:S02]  /*4ae0*/  IMAD.MOV.U32 R42, RZ, RZ, RZ ;  /* 0x000000ffff2a7224 */ /* 0x000fe400078e00ff */
[----:B------:R-:W-:Y:S02]  /*4af0*/  IMAD.MOV.U32 R46, RZ, RZ, 0x0 ;  /* 0x00000000ff2e7424 */ /* 0x000fe400078e00ff */
[----:B------:R-:W-:Y:S01]  /*4b00*/  IMAD.MOV.U32 R47, RZ, RZ, 0x3fd80000 ;  /* 0x3fd80000ff2f7424 */ /* 0x000fe200078e00ff */
[----:B------:R-:W0:Y:S02]  /*4b10*/  MUFU.RSQ64H R43, R49 ;  /* 0x00000031002b7308 */ /* 0x000e240000001c00 */
        /* <DEDUP_REMOVED lines=11> */
.L_x_133:
[----:B------:R-:W-:-:S11]  /*4bd0*/  DADD R42, R48, R48 ;  /* 0x00000000302a7229 */ /* 0x000fd60000000030 */
.L_x_132:
[----:B------:R-:W-:Y:S05]  /*4be0*/  BSYNC.RECONVERGENT B1 ;  /* 0x0000000000017941 */ /* 0x000fea0003800200 */
.L_x_130:
[----:B------:R-:W-:-:S04]  /*4bf0*/  IMAD.MOV.U32 R9, RZ, RZ, 0x0 ;  /* 0x00000000ff097424 */ /* 0x000fc800078e00ff */
[----:B------:R-:W-:Y:S05]  /*4c00*/  RET.REL.NODEC R8 `(_Z23surface_redistance_stepPdPKdS1_S1_S1_S1_S1_S1_S1_S1_S1_S1_S1_S1_S1_S1_S1_S1_S1_iiidddi) ;  /* 0xffffffb008fc7950 */ /* 0x000fea0003c3ffff */
        .type           $_Z23surface_redistance_stepPdPKdS1_S1_S1_S1_S1_S1_S1_S1_S1_S1_S1_S1_S1_S1_S1_S1_S1_iiidddi$__internal_accurate_pow,@function
        .size           $_Z23surface_redistance_stepPdPKdS1_S1_S1_S1_S1_S1_S1_S1_S1_S1_S1_S1_S1_S1_S1_S1_S1_iiidddi$__internal_accurate_pow,(.L_x_143 - $_Z23surface_redistance_stepPdPKdS1_S1_S1_S1_S1_S1_S1_S1_S1_S1_S1_S1_S1_S1_S1_S1_S1_iiidddi$__internal_accurate_pow)
$_Z23surface_redistance_stepPdPKdS1_S1_S1_S1_S1_S1_S1_S1_S1_S1_S1_S1_S1_S1_S1_S1_S1_iiidddi$__internal_accurate_pow:
        /* <DEDUP_REMOVED lines=29> */
[-C--:B------:R-:W-:Y:S02]  /*4de0*/  DMUL R40, R52, R52.reuse ;  /* 0x0000003434287228 */ /* 0x080fe40000000000 */
[----:B------:R-:W-:Y:S02]  /*4df0*/  DADD R50, R44, -R52 ;  /* 0x000000002c327229 */ /* 0x000fe40000000834 */
[----:B------:R-:W-:-:S04]  /*4e00*/  DMUL R42, R52, R52 ;  /* 0x00000034342a7228 */ /* 0x000fc80000000000 */
[----:B------:R-:W-:Y:S01]  /*4e10*/  DFMA R10, R40, UR6, R10 ;  /* 0x00000006280a7c2b */ /* 0x000fe2000800000a */
[----:B------:R-:W-:Y:S01]  /*4e20*/  UMOV UR6, 0x75488a3f ;  /* 0x75488a3f00067882 */ /* 0x000fe20000000000 */
[----:B------:R-:W-:Y:S01]  /*4e30*/  UMOV UR7, 0x3ef3b20a ;  /* 0x3ef3b20a00077882 */ /* 0x000fe20000000000 */
[----:B------:R-:W-:-:S05]  /*4e40*/  DADD R50, R50, R50 ;  /* 0x0000000032327229 */ /* 0x000fca0000000032 */
[----:B------:R-:W-:Y:S01]  /*4e50*/  DFMA R38, R40, R10, UR6 ;  /* 0x0000000628267e2b */ /* 0x000fe2000800000a */
[----:B------:R-:W-:Y:S01]  /*4e60*/  UMOV UR6, 0xe4faecd5 ;  /* 0xe4faecd500067882 */ /* 0x000fe20000000000 */
[----:B------:R-:W-:Y:S01]  /*4e70*/  UMOV UR7, 0x3f1745cd ;  /* 0x3f1745cd00077882 */ /* 0x000fe20000000000 */
[----:B------:R-:W-:-:S05]  /*4e80*/  DFMA R50, R44, -R52, R50 ;  /* 0x800000342c32722b */ /* 0x000fca0000000032 */
[----:B------:R-:W-:Y:S01]  /*4e90*/  DFMA R38, R40, R38, UR6 ;  /* 0x0000000628267e2b */ /* 0x000fe20008000026 */
[----:B------:R-:W-:Y:S01]  /*4ea0*/  UMOV UR6, 0x258a578b ;  /* 0x258a578b00067882 */ /* 0x000fe20000000000 */
[----:B------:R-:W-:Y:S01]  /*4eb0*/  UMOV UR7, 0x3f3c71c7 ;  /* 0x3f3c71c700077882 */ /* 0x000fe20000000000 */
[----:B------:R-:W-:-:S05]  /*4ec0*/  DMUL R50, R8, R50 ;  /* 0x0000003208327228 */ /* 0x000fca0000000000 */
        /* <DEDUP_REMOVED lines=10> */
[----:B------:R-:W-:Y:S01]  /*4f70*/  DADD R10, -R48, UR6 ;  /* 0x00000006300a7e29 */ /* 0x000fe20008000100 */
[----:B------:R-:W-:Y:S01]  /*4f80*/  UMOV UR6, 0xb9e7b0 ;  /* 0x00b9e7b000067882 */ /* 0x000fe20000000000 */
[----:B------:R-:W-:-:S06]  /*4f90*/  UMOV UR7, 0x3c46a4cb ;  /* 0x3c46a4cb00077882 */ /* 0x000fcc0000000000 */
[----:B------:R-:W-:Y:S02]  /*4fa0*/  DFMA R46, R40, R38, R10 ;  /* 0x00000026282e722b */ /* 0x000fe4000000000a */
[C---:B------:R-:W-:Y:S01]  /*4fb0*/  DMUL R10, R52.reuse, R42 ;  /* 0x0000002a340a7228 */ /* 0x040fe20000000000 */
[----:B------:R-:W-:Y:S01]  /*4fc0*/  VIADD R39, R51, 0x100000 ;  /* 0x0010000033277836 */ /* 0x000fe20000000000 */
[----:B------:R-:W-:Y:S01]  /*4fd0*/  DFMA R40, R52, R52, -R42 ;  /* 0x000000343428722b */ /* 0x000fe2000000082a */
[----:B------:R-:W-:-:S03]  /*4fe0*/  IMAD.MOV.U32 R38, RZ, RZ, R50 ;  /* 0x000000ffff267224 */ /* 0x000fc600078e0032 */
[----:B------:R-:W-:Y:S01]  /*4ff0*/  DADD R46, R46, -UR6 ;  /* 0x800000062e2e7e29 */ /* 0x000fe20008000000 */
[----:B------:R-:W-:Y:S01]  /*5000*/  UMOV UR6, 0x80000000 ;  /* 0x8000000000067882 */ /* 0x000fe20000000000 */
[C---:B------:R-:W-:Y:S01]  /*5010*/  DFMA R8, R52.reuse, R42, -R10 ;  /* 0x0000002a3408722b */ /* 0x040fe2000000080a */
[----:B------:R-:W-:Y:S01]  /*5020*/  UMOV UR7, 0x43300000 ;  /* 0x4330000000077882 */ /* 0x000fe20000000000 */
[----:B------:R-:W-:-:S04]  /*5030*/  DFMA R40, R52, R38, R40 ;  /* 0x000000263428722b */ /* 0x000fc80000000028 */
[----:B------:R-:W-:Y:S02]  /*5040*/  DADD R44, R48, R46 ;  /* 0x00000000302c7229 */ /* 0x000fe4000000002e */
[----:B------:R-:W-:-:S06]  /*5050*/  DFMA R8, R50, R42, R8 ;  /* 0x0000002a3208722b */ /* 0x000fcc0000000008 */
[----:B------:R-:W-:Y:S02]  /*5060*/  DMUL R38, R44, R10 ;  /* 0x0000000a2c267228 */ /* 0x000fe40000000000 */
[----:B------:R-:W-:Y:S02]  /*5070*/  DFMA R8, R52, R40, R8 ;  /* 0x000000283408722b */ /* 0x000fe40000000008 */
[----:B------:R-:W-:-:S04]  /*5080*/  DADD R48, R48, -R44 ;  /* 0x0000000030307229 */ /* 0x000fc8000000082c */
[----:B------:R-:W-:-:S04]  /*5090*/  DFMA R40, R44, R10, -R38 ;  /* 0x0000000a2c28722b */ /* 0x000fc80000000826 */
[----:B------:R-:W-:-:S04]  /*50a0*/  DADD R48, R46, R48 ;  /* 0x000000002e307229 */ /* 0x000fc80000000030 */
[----:B------:R-:W-:-:S08]  /*50b0*/  DFMA R8, R44, R8, R40 ;  /* 0x000000082c08722b */ /* 0x000fd00000000028 */
[----:B------:R-:W-:-:S08]  /*50c0*/  DFMA R48, R48, R10, R8 ;  /* 0x0000000a3030722b */ /* 0x000fd00000000008 */
[----:B------:R-:W-:-:S08]  /*50d0*/  DADD R8, R38, R48 ;  /* 0x0000000026087229 */ /* 0x000fd00000000030 */
[--C-:B------:R-:W-:Y:S02]  /*50e0*/  DADD R10, R52, R8.reuse ;  /* 0x00000000340a7229 */ /* 0x100fe40000000008 */
[----:B------:R-:W-:-:S06]  /*50f0*/  DADD R38, R38, -R8 ;  /* 0x0000000026267229 */ /* 0x000fcc0000000808 */
[----:B------:R-:W-:Y:S02]  /*5100*/  DADD R52, R52, -R10 ;  /* 0x0000000034347229 */ /* 0x000fe4000000080a */
[----:B------:R-:W-:-:S06]  /*5110*/  DADD R38, R48, R38 ;  /* 0x0000000030267229 */ /* 0x000fcc0000000026 */
[----:B------:R-:W-:Y:S01]  /*5120*/  DADD R52, R8, R52 ;  /* 0x0000000008347229 */ /* 0x000fe20000000034 */
[C---:B------:R-:W-:Y:S02]  /*5130*/  VIADD R8, R7.reuse, 0xfffffc01 ;  /* 0xfffffc0107087836 */ /* 0x040fe40000000000 */
[----:B------:R-:W-:Y:S02]  /*5140*/  @P1 VIADD R8, R7, 0xfffffc02 ;  /* 0xfffffc0207081836 */ /* 0x000fe40000000000 */
[----:B------:R-:W-:-:S03]  /*5150*/  IMAD.MOV.U32 R9, RZ, RZ, 0x43300000 ;  /* 0x43300000ff097424 */ /* 0x000fc600078e00ff */
[----:B------:R-:W-:Y:S01]  /*5160*/  DADD R38, R38, R52 ;  /* 0x0000000026267229 */ /* 0x000fe20000000034 */
[----:B------:R-:W-:-:S07]  /*5170*/  LOP3.LUT R8, R8, 0x80000000, RZ, 0x3c, !PT ;  /* 0x8000000008087812 */ /* 0x000fce00078e3cff */
[----:B------:R-:W-:Y:S02]  /*5180*/  DADD R50, R50, R38 ;  /* 0x0000000032327229 */ /* 0x000fe40000000026 */
[----:B------:R-:W-:Y:S01]  /*5190*/  DADD R38, R8, -UR6 ;  /* 0x8000000608267e29 */ /* 0x000fe20008000000 */
[----:B------:R-:W-:Y:S01]  /*51a0*/  UMOV UR6, 0xfefa39ef ;  /* 0xfefa39ef00067882 */ /* 0x000fe20000000000 */
[----:B------:R-:W-:-:S04]  /*51b0*/  UMOV UR7, 0x3fe62e42 ;  /* 0x3fe62e4200077882 */ /* 0x000fc80000000000 */
[----:B------:R-:W-:-:S08]  /*51c0*/  DADD R40, R10, R50 ;  /* 0x000000000a287229 */ /* 0x000fd00000000032 */
        /* <DEDUP_REMOVED lines=72> */
.L_x_134:
[----:B------:R-:W-:Y:S01]  /*5650*/  DFMA R38, R38, R40, R40 ;  /* 0x000000282626722b */ /* 0x000fe20000000028 */
[----:B------:R-:W-:Y:S01]  /*5660*/  IMAD.MOV.U32 R10, RZ, RZ, R0 ;  /* 0x000000ffff0a7224 */ /* 0x000fe200078e0000 */
[----:B------:R-:W-:Y:S01]  /*5670*/  DSETP.NEU.AND P0, PT, |R40|, +INF , PT ;  /* 0x7ff000002800742a */ /* 0x000fe20003f0d200 */
[----:B------:R-:W-:-:S07]  /*5680*/  IMAD.MOV.U32 R11, RZ, RZ, 0x0 ;  /* 0x00000000ff0b7424 */ /* 0x000fce00078e00ff */
[----:B------:R-:W-:Y:S02]  /*5690*/  FSEL R8, R40, R38, !P0 ;  /* 0x0000002628087208 */ /* 0x000fe40004000000 */
[----:B------:R-:W-:Y:S01]  /*56a0*/  FSEL R7, R41, R39, !P0 ;  /* 0x0000002729077208 */ /* 0x000fe20004000000 */
[----:B------:R-:W-:Y:S06]  /*56b0*/  RET.REL.NODEC R10 `(_Z23surface_redistance_stepPdPKdS1_S1_S1_S1_S1_S1_S1_S1_S1_S1_S1_S1_S1_S1_S1_S1_S1_iiidddi) ;  /* 0xffffffa80a507950 */ /* 0x000fec0003c3ffff */
.L_x_135:
        /* <DEDUP_REMOVED lines=12> */
.L_x_143:


//--------------------- .nv.shared.reserved.0     --------------------------
	.section	.nv.shared.reserved.0,"aw",@nobits
	.weak		__nv_reservedSMEM_offset_0_alias
	.size		__nv_reservedSMEM_offset_0_alias, 0, 64
	.other		__nv_reservedSMEM_offset_0_alias,@"STO_CUDA_RESERVED_SHARED STV_DEFAULT"
__nv_reservedSMEM_offset_0_alias:
	.zero		0
	.zero		64


//--------------------- .nv.constant0._Z30surface_redistance_step_backupPdPKdS1_S1_S1_S1_S1_S1_S1_S1_S1_S1_S1_S1_S1_S1_iiidddi --------------------------
	.section	.nv.constant0._Z30surface_redistance_step_backupPdPKdS1_S1_S1_S1_S1_S1_S1_S1_S1_S1_S1_S1_S1_S1_iiidddi,"a",@progbits
	.sectionflags	@""
	.align	4
.nv.constant0._Z30surface_redistance_step_backupPdPKdS1_S1_S1_S1_S1_S1_S1_S1_S1_S1_S1_S1_S1_S1_iiidddi:
	.zero		1068


//--------------------- .nv.constant0._Z18surface_coordinatePdS_S_S_S_S_PKdS1_S1_iii --------------------------
	.section	.nv.constant0._Z18surface_coordinatePdS_S_S_S_S_PKdS1_S1_iii,"a",@progbits
	.sectionflags	@""
	.align	4
.nv.constant0._Z18surface_coordinatePdS_S_S_S_S_PKdS1_S1_iii:
	.zero		980


//--------------------- .nv.constant0._Z23surface_redistance_stepPdPKdS1_S1_S1_S1_S1_S1_S1_S1_S1_S1_S1_S1_S1_S1_S1_S1_S1_iiidddi --------------------------
	.section	.nv.constant0._Z23surface_redistance_stepPdPKdS1_S1_S1_S1_S1_S1_S1_S1_S1_S1_S1_S1_S1_S1_S1_S1_S1_iiidddi,"a",@progbits
	.sectionflags	@""
	.align	4
.nv.constant0._Z23surface_redistance_stepPdPKdS1_S1_S1_S1_S1_S1_S1_S1_S1_S1_S1_S1_S1_S1_S1_S1_S1_iiidddi:
	.zero		1092


//--------------------- SYMBOLS --------------------------

	.type		.nv.reservedSmem.offset0,@object
	.size		.nv.reservedSmem.offset0,0x4
